	.headerflags	@"EF_CUDA_TEXMODE_UNIFIED EF_CUDA_64BIT_ADDRESS EF_CUDA_ACCELERATORS EF_CUDA_SM90 EF_CUDA_VIRTUAL_SM(EF_CUDA_SM90)"
	.elftype	@"ET_EXEC"


//--------------------- .nv.info                  --------------------------
	.section	.nv.info,"",@"SHT_CUDA_INFO"
	.align	4


	//----- nvinfo : EIATTR_REGCOUNT
	.align		4
        /*0000*/ 	.byte	0x04, 0x2f
        /*0002*/ 	.short	(.L_1 - .L_0)
	.align		4
.L_0:
        /*0004*/ 	.word	index@(matmul_kernel)
        /*0008*/ 	.word	0x000000fe


	//----- nvinfo : EIATTR_FRAME_SIZE
	.align		4
.L_1:
        /*000c*/ 	.byte	0x04, 0x11
        /*000e*/ 	.short	(.L_3 - .L_2)
	.align		4
.L_2:
        /*0010*/ 	.word	index@(matmul_kernel)
        /*0014*/ 	.word	0x00000000


	//----- nvinfo : EIATTR_MIN_STACK_SIZE
	.align		4
.L_3:
        /*0018*/ 	.byte	0x04, 0x12
        /*001a*/ 	.short	(.L_5 - .L_4)
	.align		4
.L_4:
        /*001c*/ 	.word	index@(matmul_kernel)
        /*0020*/ 	.word	0x00000000
.L_5:


//--------------------- .nv.info.matmul_kernel    --------------------------
	.section	.nv.info.matmul_kernel,"",@"SHT_CUDA_INFO"
	.sectionflags	@""
	.align	4


	//----- nvinfo : EIATTR_CUDA_API_VERSION
	.align		4
        /*0000*/ 	.byte	0x04, 0x37
        /*0002*/ 	.short	(.L_7 - .L_6)
.L_6:
        /*0004*/ 	.word	0x00000080


	//----- nvinfo : EIATTR_KPARAM_INFO
	.align		4
.L_7:
        /*0008*/ 	.byte	0x04, 0x17
        /*000a*/ 	.short	(.L_9 - .L_8)
.L_8:
        /*000c*/ 	.word	0x00000000
        /*0010*/ 	.short	0x0009
        /*0012*/ 	.short	0x0030
        /*0014*/ 	.byte	0x00, 0xf4, 0x21, 0x00


	//----- nvinfo : EIATTR_KPARAM_INFO
	.align		4
.L_9:
        /*0018*/ 	.byte	0x04, 0x17
        /*001a*/ 	.short	(.L_11 - .L_10)
.L_10:
        /*001c*/ 	.word	0x00000000
        /*0020*/ 	.short	0x0008
        /*0022*/ 	.short	0x002c
        /*0024*/ 	.byte	0x00, 0xf0, 0x11, 0x00


	//----- nvinfo : EIATTR_KPARAM_INFO
	.align		4
.L_11:
        /*0028*/ 	.byte	0x04, 0x17
        /*002a*/ 	.short	(.L_13 - .L_12)
.L_12:
        /*002c*/ 	.word	0x00000000
        /*0030*/ 	.short	0x0007
        /*0032*/ 	.short	0x0028
        /*0034*/ 	.byte	0x00, 0xf0, 0x11, 0x00


	//----- nvinfo : EIATTR_KPARAM_INFO
	.align		4
.L_13:
        /*0038*/ 	.byte	0x04, 0x17
        /*003a*/ 	.short	(.L_15 - .L_14)
.L_14:
        /*003c*/ 	.word	0x00000000
        /*0040*/ 	.short	0x0006
        /*0042*/ 	.short	0x0024
        /*0044*/ 	.byte	0x00, 0xf0, 0x11, 0x00


	//----- nvinfo : EIATTR_KPARAM_INFO
	.align		4
.L_15:
        /*0048*/ 	.byte	0x04, 0x17
        /*004a*/ 	.short	(.L_17 - .L_16)
.L_16:
        /*004c*/ 	.word	0x00000000
        /*0050*/ 	.short	0x0005
        /*0052*/ 	.short	0x0020
        /*0054*/ 	.byte	0x00, 0xf0, 0x11, 0x00


	//----- nvinfo : EIATTR_KPARAM_INFO
	.align		4
.L_17:
        /*0058*/ 	.byte	0x04, 0x17
        /*005a*/ 	.short	(.L_19 - .L_18)
.L_18:
        /*005c*/ 	.word	0x00000000
        /*0060*/ 	.short	0x0004
        /*0062*/ 	.short	0x001c
        /*0064*/ 	.byte	0x00, 0xf0, 0x11, 0x00


	//----- nvinfo : EIATTR_KPARAM_INFO
	.align		4
.L_19:
        /*0068*/ 	.byte	0x04, 0x17
        /*006a*/ 	.short	(.L_21 - .L_20)
.L_20:
        /*006c*/ 	.word	0x00000000
        /*0070*/ 	.short	0x0003
        /*0072*/ 	.short	0x0018
        /*0074*/ 	.byte	0x00, 0xf0, 0x11, 0x00


	//----- nvinfo : EIATTR_KPARAM_INFO
	.align		4
.L_21:
        /*0078*/ 	.byte	0x04, 0x17
        /*007a*/ 	.short	(.L_23 - .L_22)
.L_22:
        /*007c*/ 	.word	0x00000000
        /*0080*/ 	.short	0x0002
        /*0082*/ 	.short	0x0010
        /*0084*/ 	.byte	0x00, 0xf4, 0x21, 0x00


	//----- nvinfo : EIATTR_KPARAM_INFO
	.align		4
.L_23:
        /*0088*/ 	.byte	0x04, 0x17
        /*008a*/ 	.short	(.L_25 - .L_24)
.L_24:
        /*008c*/ 	.word	0x00000000
        /*0090*/ 	.short	0x0001
        /*0092*/ 	.short	0x0008
        /*0094*/ 	.byte	0x00, 0xf4, 0x21, 0x00


	//----- nvinfo : EIATTR_KPARAM_INFO
	.align		4
.L_25:
        /*0098*/ 	.byte	0x04, 0x17
        /*009a*/ 	.short	(.L_27 - .L_26)
.L_26:
        /*009c*/ 	.word	0x00000000
        /*00a0*/ 	.short	0x0000
        /*00a2*/ 	.short	0x0000
        /*00a4*/ 	.byte	0x00, 0xf4, 0x21, 0x00


	//----- nvinfo : EIATTR_SPARSE_MMA_MASK
	.align		4
.L_27:
        /*00a8*/ 	.byte	0x03, 0x50
        /*00aa*/ 	.short	0x0000


	//----- nvinfo : EIATTR_MAXREG_COUNT
	.align		4
        /*00ac*/ 	.byte	0x03, 0x1b
        /*00ae*/ 	.short	0x00ff


	//----- nvinfo : EIATTR_EXIT_INSTR_OFFSETS
	.align		4
        /*00b0*/ 	.byte	0x04, 0x1c
        /*00b2*/ 	.short	(.L_29 - .L_28)


	//   ....[0]....
.L_28:
        /*00b4*/ 	.word	0x000058d0


	//   ....[1]....
        /*00b8*/ 	.word	0x00005930


	//----- nvinfo : EIATTR_REQNTID
	.align		4
.L_29:
        /*00bc*/ 	.byte	0x04, 0x10
        /*00be*/ 	.short	(.L_31 - .L_30)
.L_30:
        /*00c0*/ 	.word	0x00000080
        /*00c4*/ 	.word	0x00000001
        /*00c8*/ 	.word	0x00000001


	//----- nvinfo : EIATTR_CBANK_PARAM_SIZE
	.align		4
.L_31:
        /*00cc*/ 	.byte	0x03, 0x19
        /*00ce*/ 	.short	0x0038


	//----- nvinfo : EIATTR_PARAM_CBANK
	.align		4
        /*00d0*/ 	.byte	0x04, 0x0a
        /*00d2*/ 	.short	(.L_33 - .L_32)
	.align		4
.L_32:
        /*00d4*/ 	.word	index@(.nv.constant0.matmul_kernel)
        /*00d8*/ 	.short	0x0210
        /*00da*/ 	.short	0x0038


	//----- nvinfo : EIATTR_SW_WAR
	.align		4
.L_33:
        /*00dc*/ 	.byte	0x04, 0x36
        /*00de*/ 	.short	(.L_35 - .L_34)
.L_34:
        /*00e0*/ 	.word	0x00000008
.L_35:


//--------------------- .nv.callgraph             --------------------------
	.section	.nv.callgraph,"",@"SHT_CUDA_CALLGRAPH"
	.align	4
	.sectionentsize	8
	.align		4
        /*0000*/ 	.word	0x00000000
	.align		4
        /*0004*/ 	.word	0xffffffff
	.align		4
        /*0008*/ 	.word	0x00000000
	.align		4
        /*000c*/ 	.word	0xfffffffe
	.align		4
        /*0010*/ 	.word	0x00000000
	.align		4
        /*0014*/ 	.word	0xfffffffd
	.align		4
        /*0018*/ 	.word	0x00000000
	.align		4
        /*001c*/ 	.word	0xfffffffc


//--------------------- .text.matmul_kernel       --------------------------
	.section	.text.matmul_kernel,"ax",@progbits
	.sectionflags	@"SHF_BARRIERS=1"
	.align	128
        .global         matmul_kernel
        .type           matmul_kernel,@function
        .size           matmul_kernel,(.L_x_3 - matmul_kernel)
        .other          matmul_kernel,@"STO_CUDA_ENTRY STV_DEFAULT"
matmul_kernel:
.text.matmul_kernel:
[----:B------:R-:W1:Y:S01]  /*0000*/  LDC R1, c[0x0][0x28] ;  /* 0x00000a00ff017b82 */ /* 0x000e620000000800 */
[----:B------:R-:W-:Y:S01]  /*0010*/  ULDC.64 UR22, c[0x0][0x228] ;  /* 0x00008a0000167ab9 */ /* 0x000fe20000000a00 */
[----:B------:R-:W2:Y:S01]  /*0020*/  S2R R4, SR_CTAID.X ;  /* 0x0000000000047919 */ /* 0x000ea20000002500 */
[----:B------:R-:W-:-:S05]  /*0030*/  UIADD3 UR4, UR23, 0x7f, URZ ;  /* 0x0000007f17047890 */ /* 0x000fca000fffe03f */
[----:B------:R-:W3:Y:S01]  /*0040*/  S2UR UR8, SR_CTAID.X ;  /* 0x00000000000879c3 */ /* 0x000ee20000002500 */
[----:B------:R-:W-:Y:S01]  /*0050*/  IABS R31, UR23 ;  /* 0x00000017001f7c13 */ /* 0x000fe20008000000 */
[----:B------:R-:W4:Y:S01]  /*0060*/  S2R R24, SR_TID.X ;  /* 0x0000000000187919 */ /* 0x000f220000002100 */
[----:B------:R-:W-:Y:S01]  /*0070*/  USHF.R.S32.HI UR5, URZ, 0x1f, UR4 ;  /* 0x0000001f3f057899 */ /* 0x000fe20008011404 */
[----:B------:R-:W-:Y:S01]  /*0080*/  IABS R32, UR22 ;  /* 0x0000001600207c13 */ /* 0x000fe20008000000 */
[----:B------:R-:W-:Y:S01]  /*0090*/  ULDC.64 UR18, c[0x0][0x230] ;  /* 0x00008c0000127ab9 */ /* 0x000fe20000000a00 */
[----:B------:R-:W-:Y:S01]  /*00a0*/  LOP3.LUT R193, RZ, UR23, RZ, 0x33, !PT ;  /* 0x00000017ffc17c12 */ /* 0x000fe2000f8e33ff */
[----:B------:R-:W-:Y:S01]  /*00b0*/  ULEA.HI UR5, UR5, UR4, URZ, 0x7 ;  /* 0x0000000405057291 */ /* 0x000fe2000f8f383f */
[----:B------:R-:W5:Y:S01]  /*00c0*/  LDC.64 R90, c[0x0][0x210] ;  /* 0x00008400ff5a7b82 */ /* 0x000f620000000a00 */
[----:B------:R-:W-:Y:S01]  /*00d0*/  UMOV UR17, 0x400 ;  /* 0x0000040000117882 */ /* 0x000fe20000000000 */
[----:B------:R-:W-:Y:S01]  /*00e0*/  UMOV UR4, URZ ;  /* 0x0000003f00047c82 */ /* 0x000fe20008000000 */
[----:B------:R-:W-:Y:S01]  /*00f0*/  USHF.R.S32.HI UR5, URZ, 0x7, UR5 ;  /* 0x000000073f057899 */ /* 0x000fe20008011405 */
[----:B------:R-:W-:-:S03]  /*0100*/  ULDC.64 UR24, c[0x0][0x208] ;  /* 0x0000820000187ab9 */ /* 0x000fc60000000a00 */
[----:B------:R-:W-:Y:S01]  /*0110*/  USHF.L.U32 UR6, UR5, 0x3, URZ ;  /* 0x0000000305067899 */ /* 0x000fe2000800063f */
[----:B------:R-:W1:Y:S05]  /*0120*/  LDC R230, c[0x0][0x238] ;  /* 0x00008e00ffe67b82 */ /* 0x000e6a0000000800 */
[----:B------:R-:W-:-:S03]  /*0130*/  IMAD.U32 R3, RZ, RZ, UR6 ;  /* 0x00000006ff037e24 */ /* 0x000fc6000f8e00ff */
[----:B------:R-:W3:Y:S02]  /*0140*/  LDC.64 R60, c[0x0][0x218] ;  /* 0x00008600ff3c7b82 */ /* 0x000ee40000000a00 */
[-C--:B------:R-:W-:Y:S02]  /*0150*/  IABS R0, R3.reuse ;  /* 0x0000000300007213 */ /* 0x080fe40000000000 */
[----:B------:R-:W-:Y:S02]  /*0160*/  IABS R3, R3 ;  /* 0x0000000300037213 */ /* 0x000fe40000000000 */
[----:B------:R-:W-:Y:S02]  /*0170*/  R2UR UR10, R0 ;  /* 0x00000000000a72ca */ /* 0x000fe400000e0000 */
[----:B--2---:R-:W-:Y:S01]  /*0180*/  IABS R4, R4 ;  /* 0x0000000400047213 */ /* 0x004fe20000000000 */
[C---:B----4-:R-:W-:Y:S01]  /*0190*/  IMAD.SHL.U32 R12, R24.reuse, 0x4, RZ ;  /* 0x00000004180c7824 */ /* 0x050fe200078e00ff */
[----:B------:R-:W-:-:S02]  /*01a0*/  LOP3.LUT R176, R24, 0x40, RZ, 0xc0, !PT ;  /* 0x0000004018b07812 */ /* 0x000fc400078ec0ff */
[----:B------:R-:W-:Y:S02]  /*01b0*/  R2UR UR9, R4 ;  /* 0x00000000040972ca */ /* 0x000fe400000e0000 */
[----:B------:R-:W-:Y:S01]  /*01c0*/  SHF.R.U32.HI R177, RZ, 0x5, R24 ;  /* 0x00000005ffb17819 */ /* 0x000fe20000011618 */
[----:B------:R-:W-:Y:S01]  /*01d0*/  IMAD.SHL.U32 R16, R176, 0x4, RZ ;  /* 0x00000004b0107824 */ /* 0x000fe200078e00ff */
[----:B------:R-:W-:Y:S01]  /*01e0*/  SHF.R.U32.HI R176, RZ, 0x5, R176 ;  /* 0x00000005ffb07819 */ /* 0x000fe200000116b0 */
[----:B-1----:R-:W-:Y:S02]  /*01f0*/  IMAD.SHL.U32 R175, R230, 0x20, RZ ;  /* 0x00000020e6af7824 */ /* 0x002fe400078e00ff */
[----:B------:R-:W1:Y:S01]  /*0200*/  I2F.RP R0, UR10 ;  /* 0x0000000a00007d06 */ /* 0x000e620008209400 */
[----:B------:R-:W-:-:S07]  /*0210*/  SGXT.U32 R177, R177, 0x1 ;  /* 0x00000001b1b1781a */ /* 0x000fce0000000000 */
[----:B-1----:R-:W1:Y:S02]  /*0220*/  MUFU.RCP R0, R0 ;  /* 0x0000000000007308 */ /* 0x002e640000001000 */
[----:B-1----:R-:W-:Y:S02]  /*0230*/  VIADD R2, R0, 0xffffffe ;  /* 0x0ffffffe00027836 */ /* 0x002fe40000000000 */
[----:B------:R-:W-:-:S04]  /*0240*/  IMAD.MOV R0, RZ, RZ, -R3 ;  /* 0x000000ffff007224 */ /* 0x000fc800078e0a03 */
[----:B------:R-:W1:Y:S02]  /*0250*/  F2I.FTZ.U32.TRUNC.NTZ R2, R2 ;  /* 0x0000000200027305 */ /* 0x000e64000021f000 */
[----:B-1----:R-:W-:-:S13]  /*0260*/  R2UR UR5, R2 ;  /* 0x00000000020572ca */ /* 0x002fda00000e0000 */
[----:B------:R-:W-:-:S04]  /*0270*/  UIADD3 UR7, URZ, -UR5, URZ ;  /* 0x800000053f077290 */ /* 0x000fc8000fffe03f */
[----:B------:R-:W-:-:S04]  /*0280*/  UIMAD UR7, UR7, UR10, URZ ;  /* 0x0000000a070772a4 */ /* 0x000fc8000f8e023f */
[----:B------:R-:W-:-:S03]  /*0290*/  UIMAD.WIDE.U32 UR4, UR5, UR7, UR4 ;  /* 0x00000007050472a5 */ /* 0x000fc6000f8e0004 */
[----:B------:R-:W-:Y:S01]  /*02a0*/  R2UR UR7, R0 ;  /* 0x00000000000772ca */ /* 0x000fe200000e0000 */
[----:B------:R-:W-:-:S12]  /*02b0*/  UIMAD.WIDE.U32 UR4, UR5, UR9, URZ ;  /* 0x00000009050472a5 */ /* 0x000fd8000f8e003f */
[----:B------:R-:W-:-:S04]  /*02c0*/  UIMAD UR4, UR5, UR7, UR9 ;  /* 0x00000007050472a4 */ /* 0x000fc8000f8e0209 */
[----:B------:R-:W-:-:S11]  /*02d0*/  UISETP.GT.U32.AND UP1, UPT, UR10, UR4, UPT ;  /* 0x000000040a00728c */ /* 0x000fd6000bf24070 */
[----:B------:R-:W-:Y:S02]  /*02e0*/  @!UP1 UIADD3 UR4, UR4, -UR10, URZ ;  /* 0x8000000a04049290 */ /* 0x000fe4000fffe03f */
[----:B------:R-:W-:Y:S02]  /*02f0*/  @!UP1 UIADD3 UR5, UR5, 0x1, URZ ;  /* 0x0000000105059890 */ /* 0x000fe4000fffe03f */
[----:B------:R-:W-:Y:S02]  /*0300*/  UISETP.GE.U32.AND UP0, UPT, UR4, UR10, UPT ;  /* 0x0000000a0400728c */ /* 0x000fe4000bf06070 */
[----:B---3--:R-:W-:-:S04]  /*0310*/  ULOP3.LUT UR4, UR8, UR6, URZ, 0x3c, !UPT ;  /* 0x0000000608047292 */ /* 0x008fc8000f8e3c3f */
[----:B------:R-:W-:Y:S02]  /*0320*/  UISETP.GE.AND UP1, UPT, UR4, URZ, UPT ;  /* 0x0000003f0400728c */ /* 0x000fe4000bf26270 */
[----:B------:R-:W-:-:S03]  /*0330*/  UIADD3 UR4, UR22, 0x7f, URZ ;  /* 0x0000007f16047890 */ /* 0x000fc6000fffe03f */
[----:B------:R-:W-:Y:S02]  /*0340*/  @UP0 UIADD3 UR5, UR5, 0x1, URZ ;  /* 0x0000000105050890 */ /* 0x000fe4000fffe03f */
[----:B------:R-:W-:-:S05]  /*0350*/  UISETP.NE.AND UP0, UPT, UR6, URZ, UPT ;  /* 0x0000003f0600728c */ /* 0x000fca000bf05270 */
[----:B------:R-:W-:Y:S01]  /*0360*/  UMOV UR7, UR5 ;  /* 0x0000000500077c82 */ /* 0x000fe20008000000 */
[----:B------:R-:W-:Y:S02]  /*0370*/  USHF.R.S32.HI UR5, URZ, 0x1f, UR4 ;  /* 0x0000001f3f057899 */ /* 0x000fe40008011404 */
[----:B------:R-:W-:Y:S02]  /*0380*/  @!UP1 UIADD3 UR7, -UR7, URZ, URZ ;  /* 0x0000003f07079290 */ /* 0x000fe4000fffe13f */
[----:B------:R-:W-:Y:S02]  /*0390*/  ULEA.HI UR5, UR5, UR4, URZ, 0x7 ;  /* 0x0000000405057291 */ /* 0x000fe4000f8f383f */
[----:B------:R-:W-:Y:S01]  /*03a0*/  @!UP0 ULOP3.LUT UR7, URZ, UR6, URZ, 0x33, !UPT ;  /* 0x000000063f078292 */ /* 0x000fe2000f8e333f */
[----:B------:R-:W-:-:S03]  /*03b0*/  UMOV UR4, URZ ;  /* 0x0000003f00047c82 */ /* 0x000fc60008000000 */
[----:B------:R-:W-:Y:S02]  /*03c0*/  USHF.L.U32 UR9, UR7, 0x3, URZ ;  /* 0x0000000307097899 */ /* 0x000fe4000800063f */
[----:B------:R-:W-:Y:S02]  /*03d0*/  UIADD3 UR7, -UR7, URZ, URZ ;  /* 0x0000003f07077290 */ /* 0x000fe4000fffe13f */
[----:B------:R-:W-:Y:S02]  /*03e0*/  ULEA.HI.SX32 UR5, UR5, -UR9, 0x19 ;  /* 0x8000000905057291 */ /* 0x000fe4000f8fca3f */
[----:B------:R-:W-:Y:S02]  /*03f0*/  UIMAD UR11, UR6, UR7, UR8 ;  /* 0x00000007060b72a4 */ /* 0x000fe4000f8e0208 */
[----:B------:R-:W-:-:S04]  /*0400*/  UISETP.LT.AND UP0, UPT, UR5, 0x8, UPT ;  /* 0x000000080500788c */ /* 0x000fc8000bf01270 */
[----:B------:R-:W-:Y:S01]  /*0410*/  USEL UR10, UR5, 0x8, UP0 ;  /* 0x00000008050a7887 */ /* 0x000fe20008000000 */
[----:B------:R-:W-:-:S05]  /*0420*/  IMAD.U32 R5, RZ, RZ, UR11 ;  /* 0x0000000bff057e24 */ /* 0x000fca000f8e00ff */
[----:B------:R-:W-:-:S05]  /*0430*/  IMAD.U32 R4, RZ, RZ, UR10 ;  /* 0x0000000aff047e24 */ /* 0x000fca000f8e00ff */
[-C--:B------:R-:W-:Y:S02]  /*0440*/  IABS R0, R4.reuse ;  /* 0x0000000400007213 */ /* 0x080fe40000000000 */
[----:B------:R-:W-:Y:S02]  /*0450*/  IABS R6, R4 ;  /* 0x0000000400067213 */ /* 0x000fe40000000000 */
[----:B------:R-:W-:Y:S02]  /*0460*/  R2UR UR12, R0 ;  /* 0x00000000000c72ca */ /* 0x000fe400000e0000 */
[----:B------:R-:W1:Y:S01]  /*0470*/  S2R R0, SR_TID.X ;  /* 0x0000000000007919 */ /* 0x000e620000002100 */
[----:B------:R-:W-:Y:S01]  /*0480*/  LOP3.LUT R4, R24, 0x1, RZ, 0xc0, !PT ;  /* 0x0000000118047812 */ /* 0x000fe200078ec0ff */
[----:B------:R-:W-:-:S04]  /*0490*/  IMAD.MOV R6, RZ, RZ, -R6 ;  /* 0x000000ffff067224 */ /* 0x000fc800078e0a06 */
[----:B------:R-:W-:Y:S02]  /*04a0*/  IMAD.MOV R7, RZ, RZ, -R4 ;  /* 0x000000ffff077224 */ /* 0x000fe400078e0a04 */
[----:B------:R-:W-:Y:S01]  /*04b0*/  IMAD.MOV.U32 R4, RZ, RZ, R6 ;  /* 0x000000ffff047224 */ /* 0x000fe200078e0006 */
[----:B------:R-:W-:Y:S02]  /*04c0*/  SHF.R.S32.HI R6, RZ, 0x3, R24 ;  /* 0x00000003ff067819 */ /* 0x000fe40000011418 */
[----:B------:R-:W2:Y:S02]  /*04d0*/  I2F.RP R2, UR12 ;  /* 0x0000000c00027d06 */ /* 0x000ea40008209400 */
[----:B------:R-:W-:-:S06]  /*04e0*/  R2UR UR8, R4 ;  /* 0x00000000040872ca */ /* 0x000fcc00000e0000 */
[----:B------:R-:W-:Y:S08]  /*04f0*/  I2F.RP R4, R32 ;  /* 0x0000002000047306 */ /* 0x000ff00000209400 */
[----:B--2---:R-:W2:Y:S02]  /*0500*/  MUFU.RCP R2, R2 ;  /* 0x0000000200027308 */ /* 0x004ea40000001000 */
[----:B--2---:R-:W-:-:S02]  /*0510*/  VIADD R3, R2, 0xffffffe ;  /* 0x0ffffffe02037836 */ /* 0x004fc40000000000 */
[----:B------:R-:W-:-:S04]  /*0520*/  IMAD.SHL.U32 R2, R24, 0x80, RZ ;  /* 0x0000008018027824 */ /* 0x000fc800078e00ff */
[----:B------:R-:W2:Y:S01]  /*0530*/  F2I.FTZ.U32.TRUNC.NTZ R3, R3 ;  /* 0x0000000300037305 */ /* 0x000ea2000021f000 */
[----:B------:R-:W-:-:S04]  /*0540*/  LOP3.LUT R2, R2, 0x300, RZ, 0xc0, !PT ;  /* 0x0000030002027812 */ /* 0x000fc800078ec0ff */
[----:B------:R-:W-:Y:S01]  /*0550*/  LOP3.LUT R7, R2, 0x90, R7, 0xf8, !PT ;  /* 0x0000009002077812 */ /* 0x000fe200078ef807 */
[----:B-1----:R-:W-:-:S05]  /*0560*/  IMAD.SHL.U32 R2, R0, 0x20, RZ ;  /* 0x0000002000027824 */ /* 0x002fca00078e00ff */
[----:B------:R-:W-:Y:S02]  /*0570*/  LOP3.LUT R8, R2, 0x180, RZ, 0xc0, !PT ;  /* 0x0000018002087812 */ /* 0x000fe400078ec0ff */
[----:B------:R-:W-:Y:S02]  /*0580*/  SGXT R2, R6, 0x1 ;  /* 0x000000010602781a */ /* 0x000fe40000000200 */
[----:B--2---:R-:W-:Y:S01]  /*0590*/  R2UR UR5, R3 ;  /* 0x00000000030572ca */ /* 0x004fe200000e0000 */
[----:B------:R-:W1:Y:S01]  /*05a0*/  I2F.RP R6, R31 ;  /* 0x0000001f00067306 */ /* 0x000e620000209400 */
[----:B------:R-:W-:Y:S01]  /*05b0*/  IABS R3, R5 ;  /* 0x0000000500037213 */ /* 0x000fe20000000000 */
[----:B------:R-:W-:-:S03]  /*05c0*/  IMAD.SHL.U32 R5, R0, 0x2, RZ ;  /* 0x0000000200057824 */ /* 0x000fc600078e00ff */
[----:B------:R-:W-:Y:S02]  /*05d0*/  R2UR UR7, R3 ;  /* 0x00000000030772ca */ /* 0x000fe400000e0000 */
[----:B------:R-:W-:Y:S02]  /*05e0*/  SHF.R.S32.HI R3, RZ, 0x4, R24 ;  /* 0x00000004ff037819 */ /* 0x000fe40000011418 */
[----:B------:R-:W-:Y:S02]  /*05f0*/  LOP3.LUT R9, R8, 0x6, R5, 0xf8, !PT ;  /* 0x0000000608097812 */ /* 0x000fe400078ef805 */
[----:B------:R-:W-:Y:S01]  /*0600*/  SGXT R3, R3, 0x1 ;  /* 0x000000010303781a */ /* 0x000fe20000000200 */
[----:B------:R-:W-:Y:S01]  /*0610*/  UIADD3 UR6, URZ, -UR5, URZ ;  /* 0x800000053f067290 */ /* 0x000fe2000fffe03f */
[----:B------:R2:W3:Y:S02]  /*0620*/  MUFU.RCP R5, R4 ;  /* 0x0000000400057308 */ /* 0x0004e40000001000 */
[----:B------:R-:W-:Y:S01]  /*0630*/  LOP3.LUT R3, R3, 0x48, RZ, 0xc0, !PT ;  /* 0x0000004803037812 */ /* 0x000fe200078ec0ff */
[----:B------:R-:W-:-:S03]  /*0640*/  UIMAD UR6, UR6, UR12, URZ ;  /* 0x0000000c060672a4 */ /* 0x000fc6000f8e023f */
[----:B------:R-:W-:Y:S01]  /*0650*/  LOP3.LUT R8, R3, 0x24, R2, 0xf8, !PT ;  /* 0x0000002403087812 */ /* 0x000fe200078ef802 */
[----:B------:R-:W-:Y:S01]  /*0660*/  UIMAD.WIDE.U32 UR4, UR5, UR6, UR4 ;  /* 0x00000006050472a5 */ /* 0x000fe2000f8e0004 */
[----:B-1----:R-:W1:Y:S01]  /*0670*/  MUFU.RCP R6, R6 ;  /* 0x0000000600067308 */ /* 0x002e620000001000 */
[C---:B------:R-:W-:Y:S01]  /*0680*/  LOP3.LUT R2, R0.reuse, 0x10, RZ, 0xc0, !PT ;  /* 0x0000001000027812 */ /* 0x040fe200078ec0ff */
[----:B------:R-:W-:Y:S01]  /*0690*/  IMAD.SHL.U32 R3, R0, 0x40, RZ ;  /* 0x0000004000037824 */ /* 0x000fe200078e00ff */
[----:B------:R-:W-:Y:S01]  /*06a0*/  UIMAD.WIDE.U32 UR4, UR5, UR7, URZ ;  /* 0x00000007050472a5 */ /* 0x000fe2000f8e003f */
[----:B--2---:R-:W-:Y:S01]  /*06b0*/  SHF.R.S32.HI R4, RZ, 0x5, R24 ;  /* 0x00000005ff047819 */ /* 0x004fe20000011418 */
[----:B------:R-:W-:Y:S01]  /*06c0*/  UIADD3 UR6, UR18, 0x1f, URZ ;  /* 0x0000001f12067890 */ /* 0x000fe2000fffe03f */
[----:B------:R-:W-:Y:S01]  /*06d0*/  IMAD R9, R2, 0x20, R9 ;  /* 0x0000002002097824 */ /* 0x000fe200078e0209 */
[----:B------:R-:W-:Y:S01]  /*06e0*/  UIMAD UR4, UR5, UR8, UR7 ;  /* 0x00000008050472a4 */ /* 0x000fe2000f8e0207 */
[----:B------:R-:W-:Y:S01]  /*06f0*/  LOP3.LUT R2, R24, 0x18, RZ, 0xc0, !PT ;  /* 0x0000001818027812 */ /* 0x000fe200078ec0ff */
[----:B------:R-:W-:Y:S01]  /*0700*/  UISETP.GT.AND UP0, UPT, UR6, 0x1f, UPT ;  /* 0x0000001f0600788c */ /* 0x000fe2000bf04270 */
[----:B------:R-:W-:Y:S01]  /*0710*/  LOP3.LUT R10, R3, 0x1800, RZ, 0xc0, !PT ;  /* 0x00001800030a7812 */ /* 0x000fe200078ec0ff */
[----:B------:R-:W-:Y:S01]  /*0720*/  UISETP.GT.U32.AND UP1, UPT, UR12, UR4, UPT ;  /* 0x000000040c00728c */ /* 0x000fe2000bf24070 */
[----:B------:R-:W-:Y:S01]  /*0730*/  SGXT R4, R4, 0x1 ;  /* 0x000000010404781a */ /* 0x000fe20000000200 */
[----:B---3--:R-:W-:Y:S01]  /*0740*/  VIADD R5, R5, 0xffffffe ;  /* 0x0ffffffe05057836 */ /* 0x008fe20000000000 */
[----:B------:R-:W-:Y:S01]  /*0750*/  LOP3.LUT R3, R12, 0x1c, RZ, 0xc0, !PT ;  /* 0x0000001c0c037812 */ /* 0x000fe200078ec0ff */
[----:B------:R-:W-:Y:S01]  /*0760*/  IMAD R30, R2, 0x80, R7 ;  /* 0x00000080021e7824 */ /* 0x000fe200078e0207 */
[----:B------:R-:W-:Y:S01]  /*0770*/  LOP3.LUT R11, R4, 0x90, RZ, 0xc0, !PT ;  /* 0x00000090040b7812 */ /* 0x000fe200078ec0ff */
[----:B-1----:R-:W-:Y:S01]  /*0780*/  VIADD R14, R6, 0xffffffe ;  /* 0x0ffffffe060e7836 */ /* 0x002fe20000000000 */
[C-C-:B------:R-:W-:Y:S01]  /*0790*/  LOP3.LUT R6, R8.reuse, 0x200, R3.reuse, 0x1e, !PT ;  /* 0x0000020008067812 */ /* 0x140fe200078e1e03 */
[----:B------:R-:W-:Y:S01]  /*07a0*/  IMAD.IADD R2, R9, 0x1, R10 ;  /* 0x0000000109027824 */ /* 0x000fe200078e020a */
[----:B------:R-:W-:Y:S01]  /*07b0*/  USEL UR7, URZ, 0x10, !UP0 ;  /* 0x000000103f077887 */ /* 0x000fe2000c000000 */
[----:B------:R-:W1:Y:S01]  /*07c0*/  F2I.FTZ.U32.TRUNC.NTZ R15, R14 ;  /* 0x0000000e000f7305 */ /* 0x000e62000021f000 */
[----:B------:R-:W-:Y:S01]  /*07d0*/  @!UP1 UIADD3 UR4, UR4, -UR12, URZ ;  /* 0x8000000c04049290 */ /* 0x000fe2000fffe03f */
[C-C-:B------:R-:W-:Y:S01]  /*07e0*/  LOP3.LUT R7, R8.reuse, 0x400, R3.reuse, 0x1e, !PT ;  /* 0x0000040008077812 */ /* 0x140fe200078e1e03 */
[----:B------:R-:W-:Y:S01]  /*07f0*/  @!UP1 UIADD3 UR5, UR5, 0x1, URZ ;  /* 0x0000000105059890 */ /* 0x000fe2000fffe03f */
[C-C-:B------:R-:W-:Y:S01]  /*0800*/  LOP3.LUT R9, R8.reuse, 0x600, R3.reuse, 0x1e, !PT ;  /* 0x0000060008097812 */ /* 0x140fe200078e1e03 */
[----:B------:R-:W-:Y:S01]  /*0810*/  UISETP.GE.U32.AND UP2, UPT, UR4, UR12, UPT ;  /* 0x0000000c0400728c */ /* 0x000fe2000bf46070 */
[C-C-:B------:R-:W-:Y:S01]  /*0820*/  LOP3.LUT R17, R8.reuse, 0xa00, R3.reuse, 0x1e, !PT ;  /* 0x00000a0008117812 */ /* 0x140fe200078e1e03 */
[----:B------:R-:W-:Y:S01]  /*0830*/  ULOP3.LUT UR4, UR11, UR10, URZ, 0x3c, !UPT ;  /* 0x0000000a0b047292 */ /* 0x000fe2000f8e3c3f */
[----:B------:R2:W3:Y:S01]  /*0840*/  F2I.FTZ.U32.TRUNC.NTZ R13, R5 ;  /* 0x00000005000d7305 */ /* 0x0004e2000021f000 */
[C---:B------:R-:W-:Y:S01]  /*0850*/  LOP3.LUT R10, R8.reuse, 0x800, R3, 0x1e, !PT ;  /* 0x00000800080a7812 */ /* 0x040fe200078e1e03 */
[----:B------:R-:W-:Y:S01]  /*0860*/  IMAD.U32 R20, RZ, RZ, UR7 ;  /* 0x00000007ff147e24 */ /* 0x000fe2000f8e00ff */
[----:B------:R-:W-:Y:S01]  /*0870*/  UISETP.GE.AND UP1, UPT, UR4, URZ, UPT ;  /* 0x0000003f0400728c */ /* 0x000fe2000bf26270 */
[----:B------:R-:W-:-:S02]  /*0880*/  LOP3.LUT R4, R8, 0x1c, R12, 0x78, !PT ;  /* 0x0000001c08047812 */ /* 0x000fc400078e780c */
[----:B------:R-:W-:Y:S02]  /*0890*/  LOP3.LUT R18, R8, 0xc00, R3, 0x1e, !PT ;  /* 0x00000c0008127812 */ /* 0x000fe400078e1e03 */
[----:B------:R-:W-:Y:S01]  /*08a0*/  @UP2 UIADD3 UR5, UR5, 0x1, URZ ;  /* 0x0000000105052890 */ /* 0x000fe2000fffe03f */
[C-C-:B--2---:R-:W-:Y:S01]  /*08b0*/  LOP3.LUT R5, R16.reuse, R6, R11.reuse, 0xf6, !PT ;  /* 0x0000000610057212 */ /* 0x144fe200078ef60b */
[----:B------:R-:W-:Y:S01]  /*08c0*/  UISETP.NE.AND UP2, UPT, UR10, URZ, UPT ;  /* 0x0000003f0a00728c */ /* 0x000fe2000bf45270 */
[C-C-:B------:R-:W-:Y:S02]  /*08d0*/  LOP3.LUT R6, R16.reuse, R7, R11.reuse, 0xf6, !PT ;  /* 0x0000000710067212 */ /* 0x140fe400078ef60b */
[----:B------:R-:W-:Y:S01]  /*08e0*/  LOP3.LUT R7, R16, R9, R11, 0xf6, !PT ;  /* 0x0000000910077212 */ /* 0x000fe200078ef60b */
[----:B------:R-:W-:Y:S01]  /*08f0*/  @!UP1 UIADD3 UR5, -UR5, URZ, URZ ;  /* 0x0000003f05059290 */ /* 0x000fe2000fffe13f */
[----:B------:R-:W-:Y:S02]  /*0900*/  LOP3.LUT R19, R8, 0xe00, R3, 0x1e, !PT ;  /* 0x00000e0008137812 */ /* 0x000fe400078e1e03 */
[----:B------:R-:W-:-:S02]  /*0910*/  LOP3.LUT R9, R16, R17, R11, 0xf6, !PT ;  /* 0x0000001110097212 */ /* 0x000fc400078ef60b */
[----:B------:R-:W-:Y:S02]  /*0920*/  ISETP.GE.AND P0, PT, R3, UR18, PT ;  /* 0x0000001203007c0c */ /* 0x000fe4000bf06270 */
[----:B------:R-:W-:Y:S01]  /*0930*/  @!UP2 ULOP3.LUT UR5, URZ, UR10, URZ, 0x33, !UPT ;  /* 0x0000000a3f05a292 */ /* 0x000fe2000f8e333f */
[C-C-:B------:R-:W-:Y:S02]  /*0940*/  LOP3.LUT R8, R16.reuse, R10, R11.reuse, 0xf6, !PT ;  /* 0x0000000a10087212 */ /* 0x140fe400078ef60b */
[C-C-:B------:R-:W-:Y:S01]  /*0950*/  LOP3.LUT R4, R16.reuse, R4, R11.reuse, 0xf6, !PT ;  /* 0x0000000410047212 */ /* 0x140fe200078ef60b */
[----:B------:R-:W-:Y:S01]  /*0960*/  UIADD3 UR4, -UR5, URZ, URZ ;  /* 0x0000003f05047290 */ /* 0x000fe2000fffe13f */
[C-C-:B------:R-:W-:Y:S01]  /*0970*/  LOP3.LUT R10, R16.reuse, R18, R11.reuse, 0xf6, !PT ;  /* 0x00000012100a7212 */ /* 0x140fe200078ef60b */
[----:B------:R-:W-:Y:S01]  /*0980*/  USHF.L.U32 UR28, UR5, 0x7, URZ ;  /* 0x00000007051c7899 */ /* 0x000fe2000800063f */
[----:B------:R-:W-:Y:S01]  /*0990*/  SHF.R.U32.HI R14, RZ, 0x3, R24 ;  /* 0x00000003ff0e7819 */ /* 0x000fe20000011618 */
[----:B------:R-:W-:Y:S01]  /*09a0*/  UIMAD UR4, UR10, UR4, UR11 ;  /* 0x000000040a0472a4 */ /* 0x000fe2000f8e020b */
[----:B------:R-:W-:Y:S01]  /*09b0*/  LOP3.LUT R11, R16, R19, R11, 0xf6, !PT ;  /* 0x00000013100b7212 */ /* 0x000fe200078ef60b */
[----:B-1----:R-:W-:Y:S01]  /*09c0*/  IMAD.MOV R16, RZ, RZ, -R15 ;  /* 0x000000ffff107224 */ /* 0x002fe200078e0a0f */
[----:B------:R-:W-:Y:S01]  /*09d0*/  SEL R20, R20, RZ, !P0 ;  /* 0x000000ff14147207 */ /* 0x000fe20004000000 */
[----:B------:R-:W-:Y:S01]  /*09e0*/  IMAD.U32 R17, RZ, RZ, UR28 ;  /* 0x0000001cff117e24 */ /* 0x000fe2000f8e00ff */
[----:B------:R-:W-:Y:S01]  /*09f0*/  UIADD3 UR4, UR9, UR4, URZ ;  /* 0x0000000409047290 */ /* 0x000fe2000fffe03f */
[----:B---3--:R-:W-:Y:S01]  /*0a00*/  IMAD.MOV R19, RZ, RZ, -R13 ;  /* 0x000000ffff137224 */ /* 0x008fe200078e0a0d */
[----:B------:R-:W-:-:S02]  /*0a10*/  ISETP.NE.U32.AND P1, PT, R20, RZ, PT ;  /* 0x000000ff1400720c */ /* 0x000fc40003f25070 */
[----:B------:R-:W-:Y:S01]  /*0a20*/  USHF.L.U32 UR5, UR4, 0x7, URZ ;  /* 0x0000000704057899 */ /* 0x000fe2000800063f */
[----:B------:R-:W-:Y:S01]  /*0a30*/  LOP3.LUT R26, R17, 0x7c, R12, 0xf8, !PT ;  /* 0x0000007c111a7812 */ /* 0x000fe200078ef80c */
[----:B------:R-:W-:Y:S01]  /*0a40*/  IMAD R17, R16, R31, RZ ;  /* 0x0000001f10117224 */ /* 0x000fe200078e02ff */
[----:B------:R-:W-:Y:S01]  /*0a50*/  SGXT.U32 R12, R14, 0x4 ;  /* 0x000000040e0c781a */ /* 0x000fe20000000000 */
[----:B------:R-:W-:Y:S01]  /*0a60*/  IMAD.MOV.U32 R14, RZ, RZ, RZ ;  /* 0x000000ffff0e7224 */ /* 0x000fe200078e00ff */
[----:B------:R-:W-:Y:S01]  /*0a70*/  LOP3.LUT R20, R26, 0x1, RZ, 0xfc, !PT ;  /* 0x000000011a147812 */ /* 0x000fe200078efcff */
[----:B------:R-:W-:Y:S01]  /*0a80*/  USEL UR4, URZ, 0x4, !UP0 ;  /* 0x000000043f047887 */ /* 0x000fe2000c000000 */
[----:B------:R-:W-:Y:S01]  /*0a90*/  LOP3.LUT R16, R12, UR5, RZ, 0xfc, !PT ;  /* 0x000000050c107c12 */ /* 0x000fe2000f8efcff */
[----:B------:R-:W-:Y:S01]  /*0aa0*/  IMAD.HI.U32 R22, R15, R17, R14 ;  /* 0x000000110f167227 */ /* 0x000fe200078e000e */
[----:B------:R-:W-:Y:S01]  /*0ab0*/  IABS R27, R20 ;  /* 0x00000014001b7213 */ /* 0x000fe20000000000 */
[----:B------:R-:W-:Y:S01]  /*0ac0*/  UISETP.GT.AND UP0, UPT, UR6, 0x3f, UPT ;  /* 0x0000003f0600788c */ /* 0x000fe2000bf04270 */
[C---:B------:R-:W-:Y:S01]  /*0ad0*/  LOP3.LUT R33, R16.reuse, 0x10, RZ, 0xfc, !PT ;  /* 0x0000001010217812 */ /* 0x040fe200078efcff */
[----:B------:R-:W-:Y:S01]  /*0ae0*/  IMAD.MOV.U32 R12, RZ, RZ, RZ ;  /* 0x000000ffff0c7224 */ /* 0x000fe200078e00ff */
[----:B------:R-:W-:Y:S01]  /*0af0*/  LOP3.LUT R34, R16, 0x20, RZ, 0xfc, !PT ;  /* 0x0000002010227812 */ /* 0x000fe200078efcff */
[----:B------:R-:W-:Y:S01]  /*0b00*/  IMAD R15, R19, R32, RZ ;  /* 0x00000020130f7224 */ /* 0x000fe200078e02ff */
[----:B------:R-:W-:Y:S01]  /*0b10*/  IABS R19, R33 ;  /* 0x0000002100137213 */ /* 0x000fe20000000000 */
[----:B------:R-:W-:Y:S01]  /*0b20*/  IMAD.HI.U32 R14, R22, R27, RZ ;  /* 0x0000001b160e7227 */ /* 0x000fe200078e00ff */
[----:B------:R-:W-:-:S02]  /*0b30*/  IABS R17, R16 ;  /* 0x0000001000117213 */ /* 0x000fc40000000000 */
[----:B------:R-:W-:Y:S01]  /*0b40*/  IABS R21, R34 ;  /* 0x0000002200157213 */ /* 0x000fe20000000000 */
[----:B------:R-:W-:Y:S01]  /*0b50*/  IMAD.HI.U32 R12, R13, R15, R12 ;  /* 0x0000000f0d0c7227 */ /* 0x000fe200078e000c */
[C---:B------:R-:W-:Y:S02]  /*0b60*/  LOP3.LUT R35, R16.reuse, 0x30, RZ, 0xfc, !PT ;  /* 0x0000003010237812 */ /* 0x040fe400078efcff */
[----:B------:R-:W-:Y:S01]  /*0b70*/  LOP3.LUT R36, R16, 0x40, RZ, 0xfc, !PT ;  /* 0x0000004010247812 */ /* 0x000fe200078efcff */
[----:B------:R-:W-:Y:S01]  /*0b80*/  IMAD.MOV R18, RZ, RZ, -R14 ;  /* 0x000000ffff127224 */ /* 0x000fe200078e0a0e */
[----:B------:R-:W-:Y:S01]  /*0b90*/  ISETP.GE.AND P0, PT, R20, RZ, PT ;  /* 0x000000ff1400720c */ /* 0x000fe20003f06270 */
[----:B------:R-:W-:Y:S01]  /*0ba0*/  IMAD.HI.U32 R14, R12, R19, RZ ;  /* 0x000000130c0e7227 */ /* 0x000fe200078e00ff */
[C---:B------:R-:W-:Y:S02]  /*0bb0*/  LOP3.LUT R37, R16.reuse, 0x50, RZ, 0xfc, !PT ;  /* 0x0000005010257812 */ /* 0x040fe400078efcff */
[----:B------:R-:W-:Y:S01]  /*0bc0*/  LOP3.LUT R38, R16, 0x60, RZ, 0xfc, !PT ;  /* 0x0000006010267812 */ /* 0x000fe200078efcff */
[----:B------:R-:W-:Y:S01]  /*0bd0*/  IMAD.HI.U32 R13, R12, R17, RZ ;  /* 0x000000110c0d7227 */ /* 0x000fe200078e00ff */
[----:B------:R-:W-:-:S02]  /*0be0*/  IABS R23, R37 ;  /* 0x0000002500177213 */ /* 0x000fc40000000000 */
[----:B------:R-:W-:Y:S01]  /*0bf0*/  IABS R25, R38 ;  /* 0x0000002600197213 */ /* 0x000fe20000000000 */
[----:B------:R-:W-:Y:S01]  /*0c00*/  IMAD.MOV R14, RZ, RZ, -R14 ;  /* 0x000000ffff0e7224 */ /* 0x000fe200078e0a0e */
[----:B------:R-:W-:Y:S01]  /*0c10*/  LOP3.LUT R39, R16, 0x70, RZ, 0xfc, !PT ;  /* 0x0000007010277812 */ /* 0x000fe200078efcff */
[----:B------:R-:W-:Y:S01]  /*0c20*/  IMAD.HI.U32 R15, R12, R21, RZ ;  /* 0x000000150c0f7227 */ /* 0x000fe200078e00ff */
[----:B------:R-:W-:Y:S02]  /*0c30*/  LOP3.LUT R40, R26, 0x2, RZ, 0xfc, !PT ;  /* 0x000000021a287812 */ /* 0x000fe400078efcff */
[----:B------:R-:W-:Y:S01]  /*0c40*/  IABS R29, R39 ;  /* 0x00000027001d7213 */ /* 0x000fe20000000000 */
[----:B------:R-:W-:Y:S01]  /*0c50*/  IMAD.MOV R13, RZ, RZ, -R13 ;  /* 0x000000ffff0d7224 */ /* 0x000fe200078e0a0d */
[----:B------:R-:W-:Y:S01]  /*0c60*/  IABS R28, R40 ;  /* 0x00000028001c7213 */ /* 0x000fe20000000000 */
[----:B------:R-:W-:Y:S01]  /*0c70*/  IMAD R14, R32, R14, R19 ;  /* 0x0000000e200e7224 */ /* 0x000fe200078e0213 */
[----:B------:R-:W-:Y:S01]  /*0c80*/  LOP3.LUT R41, R26, 0x3, RZ, 0xfc, !PT ;  /* 0x000000031a297812 */ /* 0x000fe200078efcff */
[----:B------:R-:W-:Y:S01]  /*0c90*/  IMAD R27, R31, R18, R27 ;  /* 0x000000121f1b7224 */ /* 0x000fe200078e021b */
[----:B------:R-:W-:Y:S01]  /*0ca0*/  IABS R18, R35 ;  /* 0x0000002300127213 */ /* 0x000fe20000000000 */
[----:B------:R-:W-:Y:S01]  /*0cb0*/  IMAD.MOV R15, RZ, RZ, -R15 ;  /* 0x000000ffff0f7224 */ /* 0x000fe200078e0a0f */
[C---:B------:R-:W-:Y:S01]  /*0cc0*/  ISETP.GT.U32.AND P2, PT, R32.reuse, R14, PT ;  /* 0x0000000e2000720c */ /* 0x040fe20003f44070 */
[C---:B------:R-:W-:Y:S01]  /*0cd0*/  IMAD R13, R32.reuse, R13, R17 ;  /* 0x0000000d200d7224 */ /* 0x040fe200078e0211 */
[----:B------:R-:W-:Y:S01]  /*0ce0*/  IABS R17, R36 ;  /* 0x0000002400117213 */ /* 0x000fe20000000000 */
[----:B------:R-:W-:-:S02]  /*0cf0*/  IMAD R15, R32, R15, R21 ;  /* 0x0000000f200f7224 */ /* 0x000fc400078e0215 */
[----:B------:R-:W-:Y:S01]  /*0d00*/  IMAD.MOV.U32 R19, RZ, RZ, R18 ;  /* 0x000000ffff137224 */ /* 0x000fe200078e0012 */
[C---:B------:R-:W-:Y:S01]  /*0d10*/  ISETP.GT.U32.AND P5, PT, R32.reuse, R13, PT ;  /* 0x0000000d2000720c */ /* 0x040fe20003fa4070 */
[----:B------:R-:W-:Y:S01]  /*0d20*/  IMAD.MOV.U32 R21, RZ, RZ, R17 ;  /* 0x000000ffff157224 */ /* 0x000fe200078e0011 */
[----:B------:R-:W-:Y:S01]  /*0d30*/  ISETP.GT.U32.AND P4, PT, R32, R15, PT ;  /* 0x0000000f2000720c */ /* 0x000fe20003f84070 */
[----:B------:R-:W-:-:S04]  /*0d40*/  IMAD.HI.U32 R17, R12, R19, RZ ;  /* 0x000000130c117227 */ /* 0x000fc800078e00ff */
[----:B------:R-:W-:-:S04]  /*0d50*/  IMAD.HI.U32 R18, R12, R21, RZ ;  /* 0x000000150c127227 */ /* 0x000fc800078e00ff */
[----:B------:R-:W-:Y:S02]  /*0d60*/  IMAD.MOV R17, RZ, RZ, -R17 ;  /* 0x000000ffff117224 */ /* 0x000fe400078e0a11 */
[----:B------:R-:W-:Y:S02]  /*0d70*/  IMAD.MOV R20, RZ, RZ, -R18 ;  /* 0x000000ffff147224 */ /* 0x000fe400078e0a12 */
[----:B------:R-:W-:Y:S02]  /*0d80*/  @!P2 IMAD.IADD R14, R14, 0x1, -R32 ;  /* 0x000000010e0ea824 */ /* 0x000fe400078e0a20 */
[C---:B------:R-:W-:Y:S02]  /*0d90*/  IMAD R17, R32.reuse, R17, R19 ;  /* 0x0000001120117224 */ /* 0x040fe400078e0213 */
[C---:B------:R-:W-:Y:S01]  /*0da0*/  IMAD R19, R32.reuse, R20, R21 ;  /* 0x0000001420137224 */ /* 0x040fe200078e0215 */
[----:B------:R-:W-:Y:S01]  /*0db0*/  ISETP.GT.U32.AND P3, PT, R32, R14, PT ;  /* 0x0000000e2000720c */ /* 0x000fe20003f64070 */
[----:B------:R-:W-:-:S03]  /*0dc0*/  IMAD.HI.U32 R18, R12, R23, RZ ;  /* 0x000000170c127227 */ /* 0x000fc600078e00ff */
[C---:B------:R-:W-:Y:S01]  /*0dd0*/  ISETP.GT.U32.AND P2, PT, R32.reuse, R19, PT ;  /* 0x000000132000720c */ /* 0x040fe20003f44070 */
[----:B------:R-:W-:Y:S01]  /*0de0*/  @!P4 IMAD.IADD R15, R15, 0x1, -R32 ;  /* 0x000000010f0fc824 */ /* 0x000fe200078e0a20 */
[----:B------:R-:W-:Y:S01]  /*0df0*/  ISETP.GT.U32.AND P4, PT, R32, R17, PT ;  /* 0x000000112000720c */ /* 0x000fe20003f84070 */
[----:B------:R-:W-:-:S03]  /*0e00*/  IMAD.HI.U32 R20, R12, R25, RZ ;  /* 0x000000190c147227 */ /* 0x000fc600078e00ff */
[C---:B------:R-:W-:Y:S01]  /*0e10*/  ISETP.GT.U32.AND P6, PT, R32.reuse, R15, PT ;  /* 0x0000000f2000720c */ /* 0x040fe20003fc4070 */
[----:B------:R-:W-:Y:S02]  /*0e20*/  IMAD.MOV R18, RZ, RZ, -R18 ;  /* 0x000000ffff127224 */ /* 0x000fe400078e0a12 */
[----:B------:R-:W-:Y:S02]  /*0e30*/  IMAD.MOV R20, RZ, RZ, -R20 ;  /* 0x000000ffff147224 */ /* 0x000fe400078e0a14 */
[C---:B------:R-:W-:Y:S01]  /*0e40*/  IMAD R21, R32.reuse, R18, R23 ;  /* 0x0000001220157224 */ /* 0x040fe200078e0217 */
[----:B------:R-:W-:Y:S01]  /*0e50*/  IABS R18, R26 ;  /* 0x0000001a00127213 */ /* 0x000fe20000000000 */
[----:B------:R-:W-:Y:S02]  /*0e60*/  IMAD R23, R32, R20, R25 ;  /* 0x0000001420177224 */ /* 0x000fe400078e0219 */
[----:B------:R-:W-:Y:S01]  /*0e70*/  @!P3 IMAD.IADD R14, R14, 0x1, -R32 ;  /* 0x000000010e0eb824 */ /* 0x000fe200078e0a20 */
[----:B------:R-:W-:Y:S01]  /*0e80*/  ISETP.GT.U32.AND P3, PT, R32, R21, PT ;  /* 0x000000152000720c */ /* 0x000fe20003f64070 */
[----:B------:R-:W-:-:S04]  /*0e90*/  IMAD.HI.U32 R12, R12, R29, RZ ;  /* 0x0000001d0c0c7227 */ /* 0x000fc800078e00ff */
[--C-:B------:R-:W-:Y:S01]  /*0ea0*/  @!P4 IMAD.IADD R17, R17, 0x1, -R32.reuse ;  /* 0x000000011111c824 */ /* 0x100fe200078e0a20 */
[C---:B------:R-:W-:Y:S01]  /*0eb0*/  ISETP.GT.U32.AND P4, PT, R32.reuse, R23, PT ;  /* 0x000000172000720c */ /* 0x040fe20003f84070 */
[----:B------:R-:W-:Y:S02]  /*0ec0*/  @!P2 IMAD.IADD R19, R19, 0x1, -R32 ;  /* 0x000000011313a824 */ /* 0x000fe400078e0a20 */
[----:B------:R-:W-:Y:S02]  /*0ed0*/  IMAD.MOV R12, RZ, RZ, -R12 ;  /* 0x000000ffff0c7224 */ /* 0x000fe400078e0a0c */
[--C-:B------:R-:W-:Y:S01]  /*0ee0*/  @!P6 IMAD.IADD R15, R15, 0x1, -R32.reuse ;  /* 0x000000010f0fe824 */ /* 0x100fe200078e0a20 */
[C---:B------:R-:W-:Y:S01]  /*0ef0*/  ISETP.GT.U32.AND P6, PT, R32.reuse, R17, PT ;  /* 0x000000112000720c */ /* 0x040fe20003fc4070 */
[C---:B------:R-:W-:Y:S01]  /*0f00*/  IMAD R25, R32.reuse, R12, R29 ;  /* 0x0000000c20197224 */ /* 0x040fe200078e021d */
[C---:B------:R-:W-:Y:S01]  /*0f10*/  ISETP.GT.U32.AND P2, PT, R32.reuse, R19, PT ;  /* 0x000000132000720c */ /* 0x040fe20003f44070 */
[--C-:B------:R-:W-:Y:S01]  /*0f20*/  @!P3 IMAD.IADD R21, R21, 0x1, -R32.reuse ;  /* 0x000000011515b824 */ /* 0x100fe200078e0a20 */
[----:B------:R-:W-:Y:S01]  /*0f30*/  IABS R29, R41 ;  /* 0x00000029001d7213 */ /* 0x000fe20000000000 */
[--C-:B------:R-:W-:Y:S01]  /*0f40*/  @!P5 IMAD.IADD R13, R13, 0x1, -R32.reuse ;  /* 0x000000010d0dd824 */ /* 0x100fe200078e0a20 */
[----:B------:R-:W-:Y:S01]  /*0f50*/  ISETP.GT.U32.AND P3, PT, R32, R25, PT ;  /* 0x000000192000720c */ /* 0x000fe20003f64070 */
[----:B------:R-:W-:Y:S01]  /*0f60*/  @!P4 IMAD.IADD R23, R23, 0x1, -R32 ;  /* 0x000000011717c824 */ /* 0x000fe200078e0a20 */
[----:B------:R-:W-:Y:S01]  /*0f70*/  ISETP.GT.U32.AND P4, PT, R31, R27, PT ;  /* 0x0000001b1f00720c */ /* 0x000fe20003f84070 */
[----:B------:R-:W-:Y:S01]  /*0f80*/  IMAD.HI.U32 R12, R22, R18, RZ ;  /* 0x00000012160c7227 */ /* 0x000fe200078e00ff */
[----:B------:R-:W-:-:S03]  /*0f90*/  ISETP.GE.AND P5, PT, R16, RZ, PT ;  /* 0x000000ff1000720c */ /* 0x000fc60003fa6270 */
[--C-:B------:R-:W-:Y:S01]  /*0fa0*/  @!P6 IMAD.IADD R17, R17, 0x1, -R32.reuse ;  /* 0x000000011111e824 */ /* 0x100fe200078e0a20 */
[C---:B------:R-:W-:Y:S01]  /*0fb0*/  ISETP.GT.U32.AND P6, PT, R32.reuse, R21, PT ;  /* 0x000000152000720c */ /* 0x040fe20003fc4070 */
[----:B------:R-:W-:Y:S01]  /*0fc0*/  @!P2 IMAD.IADD R19, R19, 0x1, -R32 ;  /* 0x000000011313a824 */ /* 0x000fe200078e0a20 */
[----:B------:R-:W-:Y:S01]  /*0fd0*/  ISETP.GT.U32.AND P2, PT, R32, R13, PT ;  /* 0x0000000d2000720c */ /* 0x000fe20003f44070 */
[----:B------:R-:W-:-:S04]  /*0fe0*/  IMAD.HI.U32 R16, R22, R28, RZ ;  /* 0x0000001c16107227 */ /* 0x000fc800078e00ff */
[----:B------:R-:W-:Y:S01]  /*0ff0*/  @!P3 IMAD.IADD R25, R25, 0x1, -R32 ;  /* 0x000000011919b824 */ /* 0x000fe200078e0a20 */
[C---:B------:R-:W-:Y:S01]  /*1000*/  ISETP.GT.U32.AND P3, PT, R32.reuse, R23, PT ;  /* 0x000000172000720c */ /* 0x040fe20003f64070 */
[----:B------:R-:W-:Y:S02]  /*1010*/  @!P4 IMAD.IADD R27, R27, 0x1, -R31 ;  /* 0x000000011b1bc824 */ /* 0x000fe400078e0a1f */
[----:B------:R-:W-:Y:S01]  /*1020*/  IMAD.MOV R16, RZ, RZ, -R16 ;  /* 0x000000ffff107224 */ /* 0x000fe200078e0a10 */
[----:B------:R-:W-:Y:S01]  /*1030*/  ISETP.GT.U32.AND P4, PT, R32, R25, PT ;  /* 0x000000192000720c */ /* 0x000fe20003f84070 */
[----:B------:R-:W-:Y:S02]  /*1040*/  IMAD.MOV R12, RZ, RZ, -R12 ;  /* 0x000000ffff0c7224 */ /* 0x000fe400078e0a0c */
[--C-:B------:R-:W-:Y:S01]  /*1050*/  @!P6 IMAD.IADD R21, R21, 0x1, -R32.reuse ;  /* 0x000000011515e824 */ /* 0x100fe200078e0a20 */
[----:B------:R-:W-:Y:S01]  /*1060*/  ISETP.GT.U32.AND P6, PT, R31, R27, PT ;  /* 0x0000001b1f00720c */ /* 0x000fe20003fc4070 */
[----:B------:R-:W-:-:S02]  /*1070*/  @!P2 IMAD.IADD R13, R13, 0x1, -R32 ;  /* 0x000000010d0da824 */ /* 0x000fc400078e0a20 */
[----:B------:R-:W-:-:S04]  /*1080*/  IMAD.HI.U32 R22, R22, R29, RZ ;  /* 0x0000001d16167227 */ /* 0x000fc800078e00ff */
[C---:B------:R-:W-:Y:S02]  /*1090*/  IMAD R28, R31.reuse, R16, R28 ;  /* 0x000000101f1c7224 */ /* 0x040fe400078e021c */
[----:B------:R-:W-:Y:S01]  /*10a0*/  IMAD R16, R31, R12, R18 ;  /* 0x0000000c1f107224 */ /* 0x000fe200078e0212 */
[----:B------:R-:W-:Y:S01]  /*10b0*/  LOP3.LUT R12, R177, R176, RZ, 0xfc, !PT ;  /* 0x000000b0b10c7212 */ /* 0x000fe200078efcff */
[----:B------:R-:W-:Y:S01]  /*10c0*/  IMAD.MOV.U32 R18, RZ, RZ, R13 ;  /* 0x000000ffff127224 */ /* 0x000fe200078e000d */
[C---:B------:R-:W-:Y:S01]  /*10d0*/  ISETP.GT.U32.AND P2, PT, R31.reuse, R28, PT ;  /* 0x0000001c1f00720c */ /* 0x040fe20003f44070 */
[----:B------:R-:W-:Y:S02]  /*10e0*/  IMAD.MOV R22, RZ, RZ, -R22 ;  /* 0x000000ffff167224 */ /* 0x000fe400078e0a16 */
[----:B------:R-:W-:Y:S01]  /*10f0*/  @!P5 IMAD.MOV R18, RZ, RZ, -R18 ;  /* 0x000000ffff12d224 */ /* 0x000fe200078e0a12 */
[----:B------:R-:W-:Y:S01]  /*1100*/  ISETP.GT.U32.AND P5, PT, R31, R16, PT ;  /* 0x000000101f00720c */ /* 0x000fe20003fa4070 */
[----:B------:R-:W-:Y:S01]  /*1110*/  @!P3 IMAD.IADD R23, R23, 0x1, -R32 ;  /* 0x000000011717b824 */ /* 0x000fe200078e0a20 */
[----:B------:R-:W-:Y:S01]  /*1120*/  ISETP.GE.AND P3, PT, R33, RZ, PT ;  /* 0x000000ff2100720c */ /* 0x000fe20003f66270 */
[----:B------:R-:W-:-:S02]  /*1130*/  IMAD R29, R31, R22, R29 ;  /* 0x000000161f1d7224 */ /* 0x000fc400078e021d */
[----:B------:R-:W-:Y:S01]  /*1140*/  @!P4 IMAD.IADD R25, R25, 0x1, -R32 ;  /* 0x000000011919c824 */ /* 0x000fe200078e0a20 */
[----:B------:R-:W-:Y:S01]  /*1150*/  ISETP.GE.AND P4, PT, R34, RZ, PT ;  /* 0x000000ff2200720c */ /* 0x000fe20003f86270 */
[--C-:B------:R-:W-:Y:S01]  /*1160*/  @!P6 IMAD.IADD R27, R27, 0x1, -R31.reuse ;  /* 0x000000011b1be824 */ /* 0x100fe200078e0a1f */
[----:B------:R-:W-:Y:S01]  /*1170*/  ISETP.GT.U32.AND P6, PT, R31, R29, PT ;  /* 0x0000001d1f00720c */ /* 0x000fe20003fc4070 */
[--C-:B------:R-:W-:Y:S01]  /*1180*/  @!P2 IMAD.IADD R28, R28, 0x1, -R31.reuse ;  /* 0x000000011c1ca824 */ /* 0x100fe200078e0a1f */
[----:B------:R-:W-:Y:S01]  /*1190*/  ISETP.GE.AND P2, PT, R35, RZ, PT ;  /* 0x000000ff2300720c */ /* 0x000fe20003f46270 */
[----:B------:R-:W-:Y:S01]  /*11a0*/  IMAD.MOV.U32 R20, RZ, RZ, R14 ;  /* 0x000000ffff147224 */ /* 0x000fe200078e000e */
[----:B------:R-:W-:Y:S01]  /*11b0*/  LOP3.LUT R14, R177, 0x8, R176, 0xfe, !PT ;  /* 0x00000008b10e7812 */ /* 0x000fe200078efeb0 */
[----:B------:R-:W-:Y:S01]  /*11c0*/  @!P5 IMAD.IADD R16, R16, 0x1, -R31 ;  /* 0x000000011010d824 */ /* 0x000fe200078e0a1f */
[----:B------:R-:W-:Y:S01]  /*11d0*/  ISETP.GE.AND P5, PT, R12, UR18, PT ;  /* 0x000000120c007c0c */ /* 0x000fe2000bfa6270 */
[----:B------:R-:W-:-:S02]  /*11e0*/  IMAD.MOV.U32 R22, RZ, RZ, R15 ;  /* 0x000000ffff167224 */ /* 0x000fc400078e000f */
[----:B------:R-:W-:Y:S01]  /*11f0*/  @!P3 IMAD.MOV R20, RZ, RZ, -R20 ;  /* 0x000000ffff14b224 */ /* 0x000fe200078e0a14 */
[C---:B------:R-:W-:Y:S01]  /*1200*/  ISETP.GT.U32.AND P3, PT, R31.reuse, R28, PT ;  /* 0x0000001c1f00720c */ /* 0x040fe20003f64070 */
[----:B------:R-:W-:Y:S01]  /*1210*/  @!P4 IMAD.MOV R22, RZ, RZ, -R22 ;  /* 0x000000ffff16c224 */ /* 0x000fe200078e0a16 */
[----:B------:R-:W-:Y:S01]  /*1220*/  ISETP.GT.U32.AND P4, PT, R31, R16, PT ;  /* 0x000000101f00720c */ /* 0x000fe20003f84070 */
[----:B------:R-:W-:Y:S01]  /*1230*/  @!P6 IMAD.IADD R29, R29, 0x1, -R31 ;  /* 0x000000011d1de824 */ /* 0x000fe200078e0a1f */
[----:B------:R-:W-:Y:S01]  /*1240*/  ISETP.GE.AND P6, PT, R40, RZ, PT ;  /* 0x000000ff2800720c */ /* 0x000fe20003fc6270 */
[----:B------:R-:W-:Y:S01]  /*1250*/  IMAD.U32 R32, RZ, RZ, UR4 ;  /* 0x00000004ff207e24 */ /* 0x000fe2000f8e00ff */
[----:B------:R-:W1:Y:S01]  /*1260*/  S2UR UR4, SR_CgaCtaId ;  /* 0x00000000000479c3 */ /* 0x000e620000008800 */
[----:B------:R-:W-:Y:S02]  /*1270*/  IMAD.MOV.U32 R24, RZ, RZ, R17 ;  /* 0x000000ffff187224 */ /* 0x000fe400078e0011 */
[----:B------:R-:W-:Y:S01]  /*1280*/  @!P0 IMAD.MOV R27, RZ, RZ, -R27 ;  /* 0x000000ffff1b8224 */ /* 0x000fe200078e0a1b */
[----:B------:R-:W-:Y:S01]  /*1290*/  SEL R13, R32, RZ, !P5 ;  /* 0x000000ff200d7207 */ /* 0x000fe20006800000 */
[----:B------:R-:W-:Y:S01]  /*12a0*/  @!P2 IMAD.MOV R24, RZ, RZ, -R24 ;  /* 0x000000ffff18a224 */ /* 0x000fe200078e0a18 */
[----:B------:R-:W-:Y:S01]  /*12b0*/  ISETP.GT.U32.AND P5, PT, R31, R29, PT ;  /* 0x0000001d1f00720c */ /* 0x000fe20003fa4070 */
[--C-:B------:R-:W-:Y:S01]  /*12c0*/  @!P3 IMAD.IADD R28, R28, 0x1, -R31.reuse ;  /* 0x000000011c1cb824 */ /* 0x100fe200078e0a1f */
[----:B------:R-:W-:Y:S01]  /*12d0*/  ISETP.NE.U32.AND P2, PT, R13, RZ, PT ;  /* 0x000000ff0d00720c */ /* 0x000fe20003f45070 */
[----:B------:R-:W-:Y:S01]  /*12e0*/  @!P4 IMAD.IADD R16, R16, 0x1, -R31 ;  /* 0x000000011010c824 */ /* 0x000fe200078e0a1f */
[----:B------:R-:W-:Y:S01]  /*12f0*/  LOP3.LUT R13, R177, 0x4, R176, 0xfe, !PT ;  /* 0x00000004b10d7812 */ /* 0x000fe200078efeb0 */
[----:B------:R-:W-:Y:S01]  /*1300*/  @!P6 IMAD.MOV R28, RZ, RZ, -R28 ;  /* 0x000000ffff1ce224 */ /* 0x000fe200078e0a1c */
[----:B------:R-:W-:Y:S01]  /*1310*/  ISETP.GE.AND P4, PT, R26, RZ, PT ;  /* 0x000000ff1a00720c */ /* 0x000fe20003f86270 */
[----:B------:R-:W-:Y:S01]  /*1320*/  IMAD.MOV.U32 R26, RZ, RZ, R19 ;  /* 0x000000ffff1a7224 */ /* 0x000fe200078e0013 */
[----:B------:R-:W-:-:S02]  /*1330*/  ISETP.GE.AND P6, PT, R13, UR18, PT ;  /* 0x000000120d007c0c */ /* 0x000fc4000bfc6270 */
[----:B------:R-:W-:Y:S02]  /*1340*/  ISETP.GE.AND P0, PT, R37, RZ, PT ;  /* 0x000000ff2500720c */ /* 0x000fe40003f06270 */
[----:B------:R-:W-:Y:S01]  /*1350*/  SEL R15, R32, RZ, !P6 ;  /* 0x000000ff200f7207 */ /* 0x000fe20007000000 */
[----:B------:R-:W-:Y:S01]  /*1360*/  @!P5 IMAD.IADD R29, R29, 0x1, -R31 ;  /* 0x000000011d1dd824 */ /* 0x000fe200078e0a1f */
[----:B------:R-:W-:Y:S02]  /*1370*/  ISETP.GE.AND P6, PT, R41, RZ, PT ;  /* 0x000000ff2900720c */ /* 0x000fe40003fc6270 */
[----:B------:R-:W-:Y:S02]  /*1380*/  ISETP.GE.AND P3, PT, R36, RZ, PT ;  /* 0x000000ff2400720c */ /* 0x000fe40003f66270 */
[----:B------:R-:W-:Y:S01]  /*1390*/  LOP3.LUT R19, RZ, UR22, RZ, 0x33, !PT ;  /* 0x00000016ff137c12 */ /* 0x000fe2000f8e33ff */
[----:B------:R-:W-:Y:S01]  /*13a0*/  @!P4 IMAD.MOV R16, RZ, RZ, -R16 ;  /* 0x000000ffff10c224 */ /* 0x000fe200078e0a10 */
[----:B------:R-:W-:Y:S01]  /*13b0*/  ISETP.GE.AND P4, PT, R38, RZ, PT ;  /* 0x000000ff2600720c */ /* 0x000fe20003f86270 */
[----:B-1----:R-:W-:Y:S01]  /*13c0*/  ULEA UR17, UR4, UR17, 0x18 ;  /* 0x0000001104117291 */ /* 0x002fe2000f8ec03f */
[----:B------:R-:W-:Y:S01]  /*13d0*/  ISETP.GE.AND P5, PT, R14, UR18, PT ;  /* 0x000000120e007c0c */ /* 0x000fe2000bfa6270 */
[----:B------:R-:W-:Y:S01]  /*13e0*/  @!P0 IMAD.MOV R21, RZ, RZ, -R21 ;  /* 0x000000ffff158224 */ /* 0x000fe200078e0a15 */
[----:B------:R-:W-:Y:S01]  /*13f0*/  ISETP.NE.AND P0, PT, RZ, UR23, PT ;  /* 0x00000017ff007c0c */ /* 0x000fe2000bf05270 */
[----:B------:R-:W-:Y:S01]  /*1400*/  UIADD3 UR4, UR18, -0x20, URZ ;  /* 0xffffffe012047890 */ /* 0x000fe2000fffe03f */
[----:B------:R-:W-:Y:S01]  /*1410*/  SEL R17, R32, RZ, !P5 ;  /* 0x000000ff20117207 */ /* 0x000fe20006800000 */
[----:B------:R-:W-:Y:S01]  /*1420*/  @!P6 IMAD.MOV R29, RZ, RZ, -R29 ;  /* 0x000000ffff1de224 */ /* 0x000fe200078e0a1d */
[----:B------:R-:W-:Y:S01]  /*1430*/  ISETP.GE.AND P6, PT, R39, RZ, PT ;  /* 0x000000ff2700720c */ /* 0x000fe20003fc6270 */
[----:B------:R-:W-:Y:S01]  /*1440*/  @!P3 IMAD.MOV R26, RZ, RZ, -R26 ;  /* 0x000000ffff1ab224 */ /* 0x000fe200078e0a1a */
[----:B------:R-:W-:-:S02]  /*1450*/  SEL R191, R193, R28, !P0 ;  /* 0x0000001cc1bf7207 */ /* 0x000fc40004000000 */
[----:B------:R-:W-:Y:S01]  /*1460*/  SEL R187, R193, R16, !P0 ;  /* 0x00000010c1bb7207 */ /* 0x000fe20004000000 */
[----:B------:R-:W-:Y:S01]  /*1470*/  @!P4 IMAD.MOV R23, RZ, RZ, -R23 ;  /* 0x000000ffff17c224 */ /* 0x000fe200078e0a17 */
[----:B------:R-:W-:Y:S01]  /*1480*/  ISETP.NE.AND P4, PT, RZ, UR22, PT ;  /* 0x00000016ff007c0c */ /* 0x000fe2000bf85270 */
[-C--:B------:R-:W-:Y:S01]  /*1490*/  IMAD R95, R12, R230.reuse, R191 ;  /* 0x000000e60c5f7224 */ /* 0x080fe200078e02bf */
[----:B------:R-:W-:Y:S01]  /*14a0*/  LEA R117, R4, UR17, 0x2 ;  /* 0x0000001104757c11 */ /* 0x000fe2000f8e10ff */
[----:B------:R-:W-:Y:S01]  /*14b0*/  IMAD R99, R12, R230, R187 ;  /* 0x000000e60c637224 */ /* 0x000fe200078e02bb */
[----:B------:R-:W-:Y:S01]  /*14c0*/  SEL R28, R19, R18, !P4 ;  /* 0x00000012131c7207 */ /* 0x000fe20006000000 */
[----:B------:R-:W-:Y:S01]  /*14d0*/  IMAD.WIDE R94, R95, 0x4, R60 ;  /* 0x000000045f5e7825 */ /* 0x000fe200078e023c */
[C---:B------:R-:W-:Y:S02]  /*14e0*/  SEL R208, R19.reuse, R20, !P4 ;  /* 0x0000001413d07207 */ /* 0x040fe40006000000 */
[C---:B------:R-:W-:Y:S01]  /*14f0*/  SEL R22, R19.reuse, R22, !P4 ;  /* 0x0000001613167207 */ /* 0x040fe20006000000 */
[----:B------:R-:W-:Y:S01]  /*1500*/  @!P6 IMAD.MOV R25, RZ, RZ, -R25 ;  /* 0x000000ffff19e224 */ /* 0x000fe200078e0a19 */
[C---:B------:R-:W-:Y:S01]  /*1510*/  SEL R206, R19.reuse, R24, !P4 ;  /* 0x0000001813ce7207 */ /* 0x040fe20006000000 */
[--C-:B------:R-:W-:Y:S01]  /*1520*/  IMAD R209, R28, UR19, R3.reuse ;  /* 0x000000131cd17c24 */ /* 0x100fe2000f8e0203 */
[C---:B------:R-:W-:Y:S01]  /*1530*/  SEL R26, R19.reuse, R26, !P4 ;  /* 0x0000001a131a7207 */ /* 0x040fe20006000000 */
[--C-:B------:R-:W-:Y:S01]  /*1540*/  IMAD R208, R208, UR19, R3.reuse ;  /* 0x00000013d0d07c24 */ /* 0x100fe2000f8e0203 */
[C---:B------:R-:W-:Y:S01]  /*1550*/  SEL R182, R19.reuse, R21, !P4 ;  /* 0x0000001513b67207 */ /* 0x040fe20006000000 */
[--C-:B------:R-:W-:Y:S01]  /*1560*/  IMAD R207, R22, UR19, R3.reuse ;  /* 0x0000001316cf7c24 */ /* 0x100fe2000f8e0203 */
[C---:B------:R-:W-:Y:S01]  /*1570*/  SEL R24, R19.reuse, R23, !P4 ;  /* 0x0000001713187207 */ /* 0x040fe20006000000 */
[--C-:B------:R-:W-:Y:S01]  /*1580*/  IMAD R206, R206, UR19, R3.reuse ;  /* 0x00000013cece7c24 */ /* 0x100fe2000f8e0203 */
[----:B------:R-:W-:Y:S01]  /*1590*/  SEL R180, R19, R25, !P4 ;  /* 0x0000001913b47207 */ /* 0x000fe20006000000 */
[----:B------:R-:W-:Y:S01]  /*15a0*/  IMAD R183, R26, UR19, R3 ;  /* 0x000000131ab77c24 */ /* 0x000fe2000f8e0203 */
[----:B------:R-:W-:Y:S01]  /*15b0*/  SEL R189, R193, R27, !P0 ;  /* 0x0000001bc1bd7207 */ /* 0x000fe20004000000 */
[----:B-----5:R-:W-:Y:S01]  /*15c0*/  IMAD.WIDE R92, R209, 0x4, R90 ;  /* 0x00000004d15c7825 */ /* 0x020fe200078e025a */
[----:B------:R-:W-:-:S02]  /*15d0*/  LEA R119, R5, UR17, 0x2 ;  /* 0x0000001105777c11 */ /* 0x000fc4000f8e10ff */
[----:B------:R-:W-:Y:S01]  /*15e0*/  LEA R121, R6, UR17, 0x2 ;  /* 0x0000001106797c11 */ /* 0x000fe2000f8e10ff */
[----:B------:R-:W-:Y:S01]  /*15f0*/  IMAD R182, R182, UR19, R3 ;  /* 0x00000013b6b67c24 */ /* 0x000fe2000f8e0203 */
[----:B------:R-:W-:Y:S01]  /*1600*/  SEL R193, R193, R29, !P0 ;  /* 0x0000001dc1c17207 */ /* 0x000fe20004000000 */
[----:B------:R-:W-:Y:S01]  /*1610*/  IMAD.WIDE R84, R208, 0x4, R90 ;  /* 0x00000004d0547825 */ /* 0x000fe200078e025a */
[----:B------:R-:W-:Y:S01]  /*1620*/  LEA R123, R7, UR17, 0x2 ;  /* 0x00000011077b7c11 */ /* 0x000fe2000f8e10ff */
[----:B------:R-:W-:Y:S01]  /*1630*/  @!PT LDS RZ, [RZ] ;  /* 0x00000000fffff984 */ /* 0x000fe20000000800 */
[----:B------:R-:W-:Y:S01]  /*1640*/  @!PT LDS RZ, [RZ] ;  /* 0x00000000fffff984 */ /* 0x000fe20000000800 */
[----:B------:R-:W-:Y:S01]  /*1650*/  @!PT LDS RZ, [RZ] ;  /* 0x00000000fffff984 */ /* 0x000fe20000000800 */
[----:B------:R-:W-:Y:S01]  /*1660*/  LDGSTS.E.BYPASS.128 [R117], desc[UR24][R92.64], P1 ;  /* 0x000000005c757fae */ /* 0x000fe20008901c58 */
[----:B------:R-:W-:Y:S01]  /*1670*/  LEA R109, R8, UR17, 0x2 ;  /* 0x00000011086d7c11 */ /* 0x000fe2000f8e10ff */
[----:B------:R-:W-:Y:S01]  /*1680*/  IMAD R181, R24, UR19, R3 ;  /* 0x0000001318b57c24 */ /* 0x000fe2000f8e0203 */
[----:B------:R-:W-:Y:S01]  /*1690*/  LOP3.LUT R20, R176, R30, R177, 0xfe, !PT ;  /* 0x0000001eb0147212 */ /* 0x000fe200078efeb1 */
[----:B------:R-:W-:Y:S01]  /*16a0*/  IMAD.WIDE R88, R207, 0x4, R90 ;  /* 0x00000004cf587825 */ /* 0x000fe200078e025a */
[----:B------:R-:W-:Y:S01]  /*16b0*/  LEA R111, R9, UR17, 0x2 ;  /* 0x00000011096f7c11 */ /* 0x000fe2000f8e10ff */
[----:B------:R-:W-:Y:S01]  /*16c0*/  LDGSTS.E.BYPASS.128 [R119], desc[UR24][R84.64], P1 ;  /* 0x0000000054777fae */ /* 0x000fe20008901c58 */
[----:B------:R-:W-:Y:S01]  /*16d0*/  LOP3.LUT R21, R30, R177, R176, 0xfe, !PT ;  /* 0x000000b11e157212 */ /* 0x000fe200078efeb0 */
[----:B------:R-:W-:Y:S01]  /*16e0*/  IMAD R180, R180, UR19, R3 ;  /* 0x00000013b4b47c24 */ /* 0x000fe2000f8e0203 */
[----:B------:R-:W-:Y:S01]  /*16f0*/  LEA R113, R10, UR17, 0x2 ;  /* 0x000000110a717c11 */ /* 0x000fe2000f8e10ff */
[--C-:B------:R-:W-:Y:S01]  /*1700*/  IMAD.WIDE R86, R206, 0x4, R90.reuse ;  /* 0x00000004ce567825 */ /* 0x100fe200078e025a */
[----:B------:R-:W-:Y:S01]  /*1710*/  LEA R115, R11, UR17, 0x2 ;  /* 0x000000110b737c11 */ /* 0x000fe2000f8e10ff */
[----:B------:R-:W-:Y:S01]  /*1720*/  LDGSTS.E.BYPASS.128 [R121], desc[UR24][R88.64], P1 ;  /* 0x0000000058797fae */ /* 0x000fe20008901c58 */
[----:B------:R-:W-:Y:S01]  /*1730*/  LEA R107, R20, UR17, 0x2 ;  /* 0x00000011146b7c11 */ /* 0x000fe2000f8e10ff */
[----:B------:R-:W-:Y:S01]  /*1740*/  IMAD.WIDE R78, R183, 0x4, R90 ;  /* 0x00000004b74e7825 */ /* 0x000fe200078e025a */
[----:B------:R-:W-:Y:S01]  /*1750*/  LEA R105, R21, UR17, 0x2 ;  /* 0x0000001115697c11 */ /* 0x000fe2000f8e10ff */
[----:B------:R-:W-:Y:S01]  /*1760*/  LDGSTS.E.BYPASS.128 [R123], desc[UR24][R86.64], P1 ;  /* 0x00000000567b7fae */ /* 0x000fe20008901c58 */
[C---:B------:R-:W-:Y:S01]  /*1770*/  LOP3.LUT R18, R177.reuse, 0x18, R176, 0xfe, !PT ;  /* 0x00000018b1127812 */ /* 0x040fe200078efeb0 */
[----:B------:R-:W-:Y:S01]  /*1780*/  IMAD.WIDE R82, R182, 0x4, R90 ;  /* 0x00000004b6527825 */ /* 0x000fe200078e025a */
[----:B------:R-:W-:Y:S01]  /*1790*/  LOP3.LUT R19, R177, 0x1c, R176, 0xfe, !PT ;  /* 0x0000001cb1137812 */ /* 0x000fe200078efeb0 */
[----:B------:R-:W-:Y:S01]  /*17a0*/  LDGSTS.E.BYPASS.128 [R109], desc[UR24][R78.64], P1 ;  /* 0x000000004e6d7fae */ /* 0x000fe20008901c58 */
[----:B------:R-:W-:Y:S01]  /*17b0*/  ISETP.NE.U32.AND P3, PT, R15, RZ, PT ;  /* 0x000000ff0f00720c */ /* 0x000fe20003f65070 */
[----:B------:R-:W-:Y:S01]  /*17c0*/  IMAD.WIDE R80, R181, 0x4, R90 ;  /* 0x00000004b5507825 */ /* 0x000fe200078e025a */
[C-C-:B------:R-:W-:Y:S01]  /*17d0*/  LOP3.LUT R15, R177.reuse, 0xc, R176.reuse, 0xfe, !PT ;  /* 0x0000000cb10f7812 */ /* 0x140fe200078efeb0 */
[----:B------:R-:W-:Y:S01]  /*17e0*/  LDGSTS.E.BYPASS.128 [R111], desc[UR24][R82.64], P1 ;  /* 0x00000000526f7fae */ /* 0x000fe20008901c58 */
[----:B------:R-:W-:Y:S01]  /*17f0*/  LOP3.LUT R16, R177, 0x10, R176, 0xfe, !PT ;  /* 0x00000010b1107812 */ /* 0x000fe200078efeb0 */
[----:B------:R-:W-:Y:S01]  /*1800*/  IMAD R97, R12, R230, R189 ;  /* 0x000000e60c617224 */ /* 0x000fe200078e02bd */
[----:B------:R-:W-:Y:S01]  /*1810*/  ISETP.GE.AND P0, PT, R15, UR18, PT ;  /* 0x000000120f007c0c */ /* 0x000fe2000bf06270 */
[----:B------:R-:W-:Y:S01]  /*1820*/  IMAD.WIDE R90, R180, 0x4, R90 ;  /* 0x00000004b45a7825 */ /* 0x000fe200078e025a */
[----:B------:R-:W-:Y:S01]  /*1830*/  LDGSTS.E.BYPASS.128 [R113], desc[UR24][R80.64], P1 ;  /* 0x0000000050717fae */ /* 0x000fe20008901c58 */
[----:B------:R-:W-:-:S02]  /*1840*/  ISETP.GE.AND P6, PT, R16, UR18, PT ;  /* 0x0000001210007c0c */ /* 0x000fc4000bfc6270 */
[----:B------:R-:W-:Y:S01]  /*1850*/  IMAD R101, R12, R230, R193 ;  /* 0x000000e60c657224 */ /* 0x000fe200078e02c1 */
[----:B------:R-:W-:Y:S01]  /*1860*/  LDGSTS.E.BYPASS.128 [R115], desc[UR24][R90.64], P1 ;  /* 0x000000005a737fae */ /* 0x000fe20008901c58 */
[--C-:B------:R-:W-:Y:S01]  /*1870*/  IMAD.WIDE R98, R99, 0x4, R60.reuse ;  /* 0x0000000463627825 */ /* 0x100fe200078e023c */
[----:B------:R-:W-:Y:S02]  /*1880*/  ISETP.GE.AND P1, PT, R18, UR18, PT ;  /* 0x0000001212007c0c */ /* 0x000fe4000bf26270 */
[----:B------:R-:W0:Y:S01]  /*1890*/  LDGDEPBAR ;  /* 0x00000000000079af */ /* 0x000e220000000000 */
[--C-:B------:R-:W-:Y:S01]  /*18a0*/  IMAD.WIDE R96, R97, 0x4, R60.reuse ;  /* 0x0000000461607825 */ /* 0x100fe200078e023c */
[----:B------:R-:W-:Y:S02]  /*18b0*/  SEL R23, R32, RZ, !P1 ;  /* 0x000000ff20177207 */ /* 0x000fe40004800000 */
[----:B------:R1:W-:Y:S01]  /*18c0*/  LDGSTS.E [R107+0xc000], desc[UR24][R98.64], P2 ;  /* 0x0c000000626b7fae */ /* 0x0003e20009121858 */
[----:B------:R-:W-:Y:S01]  /*18d0*/  IMAD.WIDE R100, R101, 0x4, R60 ;  /* 0x0000000465647825 */ /* 0x000fe200078e023c */
[----:B------:R-:W-:-:S02]  /*18e0*/  ISETP.GE.AND P1, PT, R3, UR4, PT ;  /* 0x0000000403007c0c */ /* 0x000fc4000bf26270 */
[----:B------:R2:W-:Y:S01]  /*18f0*/  LDGSTS.E [R105+0xc090], desc[UR24][R96.64], P2 ;  /* 0x0c09000060697fae */ /* 0x0005e20009121858 */
[----:B------:R-:W-:Y:S01]  /*1900*/  IMAD.SHL.U32 R25, R230, 0x4, RZ ;  /* 0x00000004e6197824 */ /* 0x000fe200078e00ff */
[----:B------:R-:W-:Y:S02]  /*1910*/  ISETP.NE.U32.AND P5, PT, R17, RZ, PT ;  /* 0x000000ff1100720c */ /* 0x000fe40003fa5070 */
[----:B------:R3:W-:Y:S01]  /*1920*/  LDGSTS.E [R105+0xc120], desc[UR24][R94.64], P2 ;  /* 0x0c1200005e697fae */ /* 0x0007e20009121858 */
[----:B------:R-:W-:Y:S01]  /*1930*/  IMAD R22, R12, R230, R25 ;  /* 0x000000e60c167224 */ /* 0x000fe200078e0219 */
[C---:B------:R-:W-:Y:S02]  /*1940*/  SEL R27, R32.reuse, RZ, !P0 ;  /* 0x000000ff201b7207 */ /* 0x040fe40004000000 */
[----:B------:R4:W-:Y:S01]  /*1950*/  LDGSTS.E [R105+0xc1b0], desc[UR24][R100.64], P2 ;  /* 0x0c1b000064697fae */ /* 0x0009e20009121858 */
[----:B------:R-:W-:Y:S01]  /*1960*/  ISETP.GE.AND P2, PT, R19, UR18, PT ;  /* 0x0000001213007c0c */ /* 0x000fe2000bf46270 */
[--C-:B------:R-:W-:Y:S01]  /*1970*/  IMAD.IADD R103, R187, 0x1, R22.reuse ;  /* 0x00000001bb677824 */ /* 0x100fe200078e0216 */
[C---:B------:R-:W-:Y:S01]  /*1980*/  SEL R29, R32.reuse, RZ, !P6 ;  /* 0x000000ff201d7207 */ /* 0x040fe20007000000 */
[--C-:B------:R-:W-:Y:S01]  /*1990*/  IMAD.IADD R24, R25, 0x1, R22.reuse ;  /* 0x0000000119187824 */ /* 0x100fe200078e0216 */
[----:B------:R-:W-:Y:S01]  /*19a0*/  SEL R26, R32, RZ, !P2 ;  /* 0x000000ff201a7207 */ /* 0x000fe20005000000 */
[--C-:B------:R-:W-:Y:S01]  /*19b0*/  IMAD.IADD R77, R189, 0x1, R22.reuse ;  /* 0x00000001bd4d7824 */ /* 0x100fe200078e0216 */
[----:B------:R-:W-:Y:S01]  /*19c0*/  ISETP.NE.U32.AND P2, PT, R23, RZ, PT ;  /* 0x000000ff1700720c */ /* 0x000fe20003f45070 */
[--C-:B------:R-:W-:Y:S01]  /*19d0*/  IMAD.IADD R75, R191, 0x1, R22.reuse ;  /* 0x00000001bf4b7824 */ /* 0x100fe200078e0216 */
[----:B------:R-:W-:Y:S01]  /*19e0*/  SEL R23, RZ, 0x10, P1 ;  /* 0x00000010ff177807 */ /* 0x000fe20000800000 */
[----:B------:R-:W-:Y:S01]  /*19f0*/  IMAD.IADD R69, R193, 0x1, R22 ;  /* 0x00000001c1457824 */ /* 0x000fe200078e0216 */
[----:B------:R-:W-:Y:S01]  /*1a00*/  PLOP3.LUT P1, PT, PT, PT, UP0, 0x80, 0x0 ;  /* 0x000000000000781c */ /* 0x000fe20003f2f008 */
[----:B------:R-:W-:Y:S01]  /*1a10*/  IMAD.WIDE R102, R103, 0x4, R60 ;  /* 0x0000000467667825 */ /* 0x000fe200078e023c */
[----:B------:R-:W-:-:S02]  /*1a20*/  ISETP.NE.U32.AND P6, PT, R27, RZ, PT ;  /* 0x000000ff1b00720c */ /* 0x000fc40003fc5070 */
[----:B------:R-:W-:Y:S01]  /*1a30*/  SEL R23, R23, RZ, P1 ;  /* 0x000000ff17177207 */ /* 0x000fe20000800000 */
[--C-:B------:R-:W-:Y:S01]  /*1a40*/  IMAD.IADD R73, R187, 0x1, R24.reuse ;  /* 0x00000001bb497824 */ /* 0x100fe200078e0218 */
[----:B------:R-:W-:Y:S01]  /*1a50*/  ISETP.NE.U32.AND P1, PT, R26, RZ, PT ;  /* 0x000000ff1a00720c */ /* 0x000fe20003f25070 */
[----:B------:R-:W-:Y:S01]  /*1a60*/  IMAD.IADD R26, R25, 0x1, R24 ;  /* 0x00000001191a7824 */ /* 0x000fe200078e0218 */
[----:B------:R-:W-:Y:S01]  /*1a70*/  LOP3.LUT R17, R177, 0x14, R176, 0xfe, !PT ;  /* 0x00000014b1117812 */ /* 0x000fe200078efeb0 */
[----:B------:R-:W-:Y:S01]  /*1a80*/  IMAD.WIDE R76, R77, 0x4, R60 ;  /* 0x000000044d4c7825 */ /* 0x000fe200078e023c */
[----:B------:R5:W-:Y:S01]  /*1a90*/  LDGSTS.E [R105+0xc010], desc[UR24][R102.64], P3 ;  /* 0x0c01000066697fae */ /* 0x000be20009921858 */
[C---:B------:R-:W-:Y:S02]  /*1aa0*/  LOP3.LUT R159, R20.reuse, 0x10, RZ, 0x3c, !PT ;  /* 0x00000010149f7812 */ /* 0x040fe400078e3cff */
[----:B------:R-:W-:Y:S01]  /*1ab0*/  IMAD.IADD R71, R189, 0x1, R24 ;  /* 0x00000001bd477824 */ /* 0x000fe200078e0218 */
[----:B------:R-:W-:Y:S01]  /*1ac0*/  ISETP.GE.AND P0, PT, R17, UR18, PT ;  /* 0x0000001211007c0c */ /* 0x000fe2000bf06270 */
[----:B------:R-:W-:Y:S01]  /*1ad0*/  IMAD.WIDE R74, R75, 0x4, R60 ;  /* 0x000000044b4a7825 */ /* 0x000fe200078e023c */
[----:B------:R1:W-:Y:S01]  /*1ae0*/  LDGSTS.E [R105+0xc080], desc[UR24][R76.64], P3 ;  /* 0x0c0800004c697fae */ /* 0x0003e20009921858 */
[----:B------:R-:W-:-:S02]  /*1af0*/  LOP3.LUT R160, R20, 0x34, RZ, 0x3c, !PT ;  /* 0x0000003414a07812 */ /* 0x000fc400078e3cff */
[----:B------:R-:W-:Y:S01]  /*1b00*/  IMAD.IADD R67, R191, 0x1, R24 ;  /* 0x00000001bf437824 */ /* 0x000fe200078e0218 */
[----:B------:R1:W-:Y:S01]  /*1b10*/  LDGSTS.E [R105+0xc130], desc[UR24][R74.64], P3 ;  /* 0x0c1300004a697fae */ /* 0x0003e20009921858 */
[----:B------:R-:W-:Y:S01]  /*1b20*/  IMAD.WIDE R68, R69, 0x4, R60 ;  /* 0x0000000445447825 */ /* 0x000fe200078e023c */
[----:B------:R-:W-:Y:S02]  /*1b30*/  SEL R27, R32, RZ, !P0 ;  /* 0x000000ff201b7207 */ /* 0x000fe40004000000 */
[----:B------:R-:W-:Y:S01]  /*1b40*/  ISETP.NE.U32.AND P0, PT, R29, RZ, PT ;  /* 0x000000ff1d00720c */ /* 0x000fe20003f05070 */
[----:B------:R-:W-:Y:S01]  /*1b50*/  IMAD.IADD R65, R193, 0x1, R24 ;  /* 0x00000001c1417824 */ /* 0x000fe200078e0218 */
[----:B------:R1:W-:Y:S01]  /*1b60*/  LDGSTS.E [R105+0xc1a0], desc[UR24][R68.64], P3 ;  /* 0x0c1a000044697fae */ /* 0x0003e20009921858 */
[----:B------:R-:W-:Y:S01]  /*1b70*/  IMAD.IADD R63, R187, 0x1, R26 ;  /* 0x00000001bb3f7824 */ /* 0x000fe200078e021a */
[----:B------:R-:W-:Y:S01]  /*1b80*/  ISETP.NE.U32.AND P4, PT, R27, RZ, PT ;  /* 0x000000ff1b00720c */ /* 0x000fe20003f85070 */
[----:B------:R-:W-:Y:S01]  /*1b90*/  IMAD.WIDE R72, R73, 0x4, R60 ;  /* 0x0000000449487825 */ /* 0x000fe200078e023c */
[----:B------:R-:W-:-:S02]  /*1ba0*/  SHF.R.U32.HI R27, RZ, 0x1, R0 ;  /* 0x00000001ff1b7819 */ /* 0x000fc40000011600 */
[----:B------:R-:W-:Y:S01]  /*1bb0*/  ISETP.NE.U32.AND P3, PT, R23, RZ, PT ;  /* 0x000000ff1700720c */ /* 0x000fe20003f65070 */
[----:B------:R-:W-:Y:S01]  /*1bc0*/  IMAD.IADD R59, R189, 0x1, R26 ;  /* 0x00000001bd3b7824 */ /* 0x000fe200078e021a */
[----:B------:R1:W-:Y:S01]  /*1bd0*/  LDGSTS.E [R105+0xc020], desc[UR24][R72.64], P5 ;  /* 0x0c02000048697fae */ /* 0x0003e2000a921858 */
[----:B------:R-:W-:Y:S01]  /*1be0*/  IMAD.WIDE R70, R71, 0x4, R60 ;  /* 0x0000000447467825 */ /* 0x000fe200078e023c */
[----:B------:R-:W-:Y:S02]  /*1bf0*/  LOP3.LUT R29, R27, 0x38, RZ, 0xc0, !PT ;  /* 0x000000381b1d7812 */ /* 0x000fe400078ec0ff */
[C---:B------:R-:W-:Y:S01]  /*1c00*/  LOP3.LUT R161, R20.reuse, 0x58, RZ, 0x3c, !PT ;  /* 0x0000005814a17812 */ /* 0x040fe200078e3cff */
[----:B------:R-:W-:Y:S01]  /*1c10*/  IMAD.IADD R57, R191, 0x1, R26 ;  /* 0x00000001bf397824 */ /* 0x000fe200078e021a */
[----:B------:R1:W-:Y:S01]  /*1c20*/  LDGSTS.E [R105+0xc0b0], desc[UR24][R70.64], P5 ;  /* 0x0c0b000046697fae */ /* 0x0003e2000a921858 */
[----:B------:R-:W-:Y:S01]  /*1c30*/  IMAD.WIDE R66, R67, 0x4, R60 ;  /* 0x0000000443427825 */ /* 0x000fe200078e023c */
[----:B------:R-:W-:-:S02]  /*1c40*/  LOP3.LUT R162, R20, 0x7c, RZ, 0x3c, !PT ;  /* 0x0000007c14a27812 */ /* 0x000fc400078e3cff */
[----:B------:R-:W-:Y:S01]  /*1c50*/  LEA R127, R159, UR17, 0x2 ;  /* 0x000000119f7f7c11 */ /* 0x000fe2000f8e10ff */
[----:B------:R-:W-:Y:S01]  /*1c60*/  IMAD.IADD R55, R193, 0x1, R26 ;  /* 0x00000001c1377824 */ /* 0x000fe200078e021a */
[----:B------:R1:W-:Y:S01]  /*1c70*/  LDGSTS.E [R105+0xc100], desc[UR24][R66.64], P5 ;  /* 0x0c10000042697fae */ /* 0x0003e2000a921858 */
[--C-:B------:R-:W-:Y:S01]  /*1c80*/  IMAD.WIDE R64, R65, 0x4, R60.reuse ;  /* 0x0000000441407825 */ /* 0x100fe200078e023c */
[----:B------:R-:W-:Y:S02]  /*1c90*/  LOP3.LUT R163, R20, 0x14, RZ, 0x3c, !PT ;  /* 0x0000001414a37812 */ /* 0x000fe400078e3cff */
[----:B------:R-:W-:Y:S01]  /*1ca0*/  LEA R129, R160, UR17, 0x2 ;  /* 0x00000011a0817c11 */ /* 0x000fe2000f8e10ff */
[--C-:B------:R-:W-:Y:S01]  /*1cb0*/  IMAD.WIDE R62, R63, 0x4, R60.reuse ;  /* 0x000000043f3e7825 */ /* 0x100fe200078e023c */
[----:B------:R1:W-:Y:S01]  /*1cc0*/  LDGSTS.E [R105+0xc190], desc[UR24][R64.64], P5 ;  /* 0x0c19000040697fae */ /* 0x0003e2000a921858 */
[----:B------:R-:W-:Y:S02]  /*1cd0*/  ISETP.GE.AND P5, PT, R12, UR4, PT ;  /* 0x000000040c007c0c */ /* 0x000fe4000bfa6270 */
[----:B------:R-:W-:Y:S01]  /*1ce0*/  IMAD.WIDE R58, R59, 0x4, R60 ;  /* 0x000000043b3a7825 */ /* 0x000fe200078e023c */
[----:B------:R1:W-:Y:S01]  /*1cf0*/  LDGSTS.E [R105+0xc030], desc[UR24][R62.64], P6 ;  /* 0x0c0300003e697fae */ /* 0x0003e2000b121858 */
[----:B------:R-:W-:-:S02]  /*1d00*/  SEL R23, RZ, 0x4, P5 ;  /* 0x00000004ff177807 */ /* 0x000fc40002800000 */
[--C-:B------:R-:W-:Y:S01]  /*1d10*/  IMAD.WIDE R56, R57, 0x4, R60.reuse ;  /* 0x0000000439387825 */ /* 0x100fe200078e023c */
[----:B------:R1:W-:Y:S01]  /*1d20*/  LDGSTS.E [R105+0xc0a0], desc[UR24][R58.64], P6 ;  /* 0x0c0a00003a697fae */ /* 0x0003e2000b121858 */
[----:B------:R-:W-:Y:S02]  /*1d30*/  ISETP.GE.AND P5, PT, R13, UR4, PT ;  /* 0x000000040d007c0c */ /* 0x000fe4000bfa6270 */
[----:B------:R-:W-:Y:S01]  /*1d40*/  IMAD.WIDE R54, R55, 0x4, R60 ;  /* 0x0000000437367825 */ /* 0x000fe200078e023c */
[----:B------:R2:W-:Y:S01]  /*1d50*/  LDGSTS.E [R105+0xc110], desc[UR24][R56.64], P6 ;  /* 0x0c11000038697fae */ /* 0x0005e2000b121858 */
[----:B------:R-:W-:Y:S02]  /*1d60*/  SEL R27, RZ, 0x4, P5 ;  /* 0x00000004ff1b7807 */ /* 0x000fe40002800000 */
[----:B------:R-:W-:Y:S01]  /*1d70*/  IMAD.SHL.U32 R22, R0, 0x8, RZ ;  /* 0x0000000800167824 */ /* 0x000fe200078e00ff */
[----:B------:R2:W-:Y:S01]  /*1d80*/  LDGSTS.E [R105+0xc180], desc[UR24][R54.64], P6 ;  /* 0x0c18000036697fae */ /* 0x0005e2000b121858 */
[----:B------:R-:W-:Y:S01]  /*1d90*/  PLOP3.LUT P6, PT, PT, PT, UP0, 0x80, 0x0 ;  /* 0x000000000000781c */ /* 0x000fe20003fcf008 */
[----:B------:R-:W-:Y:S01]  /*1da0*/  IMAD.IADD R26, R25, 0x1, R26 ;  /* 0x00000001191a7824 */ /* 0x000fe200078e021a */
[----:B------:R-:W-:Y:S01]  /*1db0*/  PLOP3.LUT P5, PT, PT, PT, UP0, 0x80, 0x0 ;  /* 0x000000000000781c */ /* 0x000fe20003faf008 */
[----:B-1----:R-:W-:Y:S01]  /*1dc0*/  IMAD.WIDE R98, R175, 0x4, R98 ;  /* 0x00000004af627825 */ /* 0x002fe200078e0262 */
[----:B------:R-:W-:-:S02]  /*1dd0*/  LOP3.LUT R158, R22, 0x3f8, RZ, 0xc0, !PT ;  /* 0x000003f8169e7812 */ /* 0x000fc400078ec0ff */
[----:B------:R-:W-:Y:S01]  /*1de0*/  SEL R24, R23, RZ, P6 ;  /* 0x000000ff17187207 */ /* 0x000fe20003000000 */
[--C-:B------:R-:W-:Y:S01]  /*1df0*/  IMAD.IADD R53, R187, 0x1, R26.reuse ;  /* 0x00000001bb357824 */ /* 0x100fe200078e021a */
[----:B------:R-:W-:Y:S01]  /*1e00*/  PLOP3.LUT P6, PT, PT, PT, UP0, 0x80, 0x0 ;  /* 0x000000000000781c */ /* 0x000fe20003fcf008 */
[C---:B------:R-:W-:Y:S01]  /*1e10*/  IMAD.IADD R23, R158.reuse, 0x1, R29 ;  /* 0x000000019e177824 */ /* 0x040fe200078e021d */
[C---:B------:R-:W-:Y:S01]  /*1e20*/  LOP3.LUT R28, R158.reuse, 0x400, RZ, 0xfc, !PT ;  /* 0x000004009e1c7812 */ /* 0x040fe200078efcff */
[--C-:B------:R-:W-:Y:S01]  /*1e30*/  IMAD.IADD R51, R189, 0x1, R26.reuse ;  /* 0x00000001bd337824 */ /* 0x100fe200078e021a */
[C---:B------:R-:W-:Y:S01]  /*1e40*/  LOP3.LUT R29, R158.reuse, 0x800, RZ, 0xfc, !PT ;  /* 0x000008009e1d7812 */ /* 0x040fe200078efcff */
[--C-:B------:R-:W-:Y:S01]  /*1e50*/  IMAD.IADD R43, R191, 0x1, R26.reuse ;  /* 0x00000001bf2b7824 */ /* 0x100fe200078e021a */
[----:B------:R-:W-:Y:S01]  /*1e60*/  LOP3.LUT R33, R158, 0x1400, RZ, 0xfc, !PT ;  /* 0x000014009e217812 */ /* 0x000fe200078efcff */
[--C-:B------:R-:W-:Y:S01]  /*1e70*/  IMAD.IADD R49, R193, 0x1, R26.reuse ;  /* 0x00000001c1317824 */ /* 0x100fe200078e021a */
[----:B------:R-:W-:Y:S01]  /*1e80*/  SEL R27, R27, RZ, P6 ;  /* 0x000000ff1b1b7207 */ /* 0x000fe20003000000 */
[----:B------:R-:W-:Y:S01]  /*1e90*/  IMAD.IADD R26, R25, 0x1, R26 ;  /* 0x00000001191a7824 */ /* 0x000fe200078e021a */
[----:B------:R-:W-:Y:S01]  /*1ea0*/  SHF.R.U32.HI R28, RZ, 0x4, R28 ;  /* 0x00000004ff1c7819 */ /* 0x000fe2000001161c */
[----:B------:R-:W-:Y:S01]  /*1eb0*/  IMAD.WIDE R52, R53, 0x4, R60 ;  /* 0x0000000435347825 */ /* 0x000fe200078e023c */
[----:B------:R-:W-:-:S02]  /*1ec0*/  ISETP.GE.AND P6, PT, R14, UR4, PT ;  /* 0x000000040e007c0c */ /* 0x000fc4000bfc6270 */
[----:B------:R-:W-:Y:S01]  /*1ed0*/  SHF.R.U32.HI R30, RZ, 0x4, R29 ;  /* 0x00000004ff1e7819 */ /* 0x000fe2000001161d */
[----:B------:R-:W-:Y:S01]  /*1ee0*/  IMAD.IADD R47, R187, 0x1, R26 ;  /* 0x00000001bb2f7824 */ /* 0x000fe200078e021a */
[----:B------:R-:W-:Y:S01]  /*1ef0*/  SHF.R.U32.HI R33, RZ, 0x4, R33 ;  /* 0x00000004ff217819 */ /* 0x000fe20000011621 */
[----:B------:R-:W-:Y:S01]  /*1f00*/  IMAD.WIDE R50, R51, 0x4, R60 ;  /* 0x0000000433327825 */ /* 0x000fe200078e023c */
[----:B------:R-:W-:Y:S01]  /*1f10*/  LOP3.LUT R29, R28, 0x78, RZ, 0xc0, !PT ;  /* 0x000000781c1d7812 */ /* 0x000fe200078ec0ff */
[----:B------:R1:W-:Y:S01]  /*1f20*/  LDGSTS.E [R127+0xc000], desc[UR24][R52.64], P0 ;  /* 0x0c000000347f7fae */ /* 0x0003e20008121858 */
[----:B------:R-:W-:Y:S01]  /*1f30*/  SEL R28, RZ, 0x4, P6 ;  /* 0x00000004ff1c7807 */ /* 0x000fe20003000000 */
[--C-:B------:R-:W-:Y:S01]  /*1f40*/  IMAD.IADD R45, R189, 0x1, R26.reuse ;  /* 0x00000001bd2d7824 */ /* 0x100fe200078e021a */
[C---:B------:R-:W-:Y:S01]  /*1f50*/  LOP3.LUT R31, R158.reuse, 0xc00, RZ, 0xfc, !PT ;  /* 0x00000c009e1f7812 */ /* 0x040fe200078efcff */
[C---:B------:R-:W-:Y:S01]  /*1f60*/  IMAD.IADD R152, R158.reuse, 0x1, R29 ;  /* 0x000000019e987824 */ /* 0x040fe200078e021d */
[C---:B------:R-:W-:Y:S01]  /*1f70*/  LOP3.LUT R32, R158.reuse, 0x1000, RZ, 0xfc, !PT ;  /* 0x000010009e207812 */ /* 0x040fe200078efcff */
[----:B------:R-:W-:Y:S01]  /*1f80*/  IMAD.IADD R41, R191, 0x1, R26 ;  /* 0x00000001bf297824 */ /* 0x000fe200078e021a */
[C---:B------:R-:W-:Y:S01]  /*1f90*/  LOP3.LUT R34, R158.reuse, 0x1800, RZ, 0xfc, !PT ;  /* 0x000018009e227812 */ /* 0x040fe200078efcff */
[--C-:B------:R-:W-:Y:S01]  /*1fa0*/  IMAD.WIDE R42, R43, 0x4, R60.reuse ;  /* 0x000000042b2a7825 */ /* 0x100fe200078e023c */
[----:B------:R-:W-:Y:S01]  /*1fb0*/  LOP3.LUT R33, R33, 0x178, RZ, 0xc0, !PT ;  /* 0x0000017821217812 */ /* 0x000fe200078ec0ff */
[----:B------:R1:W-:Y:S01]  /*1fc0*/  LDGSTS.E [R129+0xc000], desc[UR24][R50.64], P0 ;  /* 0x0c00000032817fae */ /* 0x0003e20008121858 */
[----:B------:R-:W-:Y:S01]  /*1fd0*/  LOP3.LUT R35, R158, 0x1c00, RZ, 0xfc, !PT ;  /* 0x00001c009e237812 */ /* 0x000fe200078efcff */
[----:B------:R-:W-:Y:S01]  /*1fe0*/  IMAD.WIDE R48, R49, 0x4, R60 ;  /* 0x0000000431307825 */ /* 0x000fe200078e023c */
[----:B------:R-:W-:-:S02]  /*1ff0*/  SEL R28, R28, RZ, P5 ;  /* 0x000000ff1c1c7207 */ /* 0x000fc40002800000 */
[----:B------:R-:W-:Y:S01]  /*2000*/  ISETP.GE.AND P5, PT, R15, UR4, PT ;  /* 0x000000040f007c0c */ /* 0x000fe2000bfa6270 */
[----:B------:R-:W-:Y:S01]  /*2010*/  IMAD.IADD R156, R158, 0x1, R33 ;  /* 0x000000019e9c7824 */ /* 0x000fe200078e0221 */
[----:B------:R-:W-:Y:S01]  /*2020*/  SHF.R.U32.HI R31, RZ, 0x4, R31 ;  /* 0x00000004ff1f7819 */ /* 0x000fe2000001161f */
[----:B------:R-:W-:Y:S01]  /*2030*/  IMAD.IADD R33, R193, 0x1, R26 ;  /* 0x00000001c1217824 */ /* 0x000fe200078e021a */
[----:B------:R-:W-:Y:S01]  /*2040*/  SHF.R.U32.HI R32, RZ, 0x4, R32 ;  /* 0x00000004ff207819 */ /* 0x000fe20000011620 */
[----:B------:R-:W-:Y:S01]  /*2050*/  IMAD.IADD R26, R25, 0x1, R26 ;  /* 0x00000001191a7824 */ /* 0x000fe200078e021a */
[----:B------:R-:W-:Y:S01]  /*2060*/  SHF.R.U32.HI R34, RZ, 0x4, R34 ;  /* 0x00000004ff227819 */ /* 0x000fe20000011622 */
[----:B------:R-:W-:Y:S01]  /*2070*/  IMAD.WIDE R46, R47, 0x4, R60 ;  /* 0x000000042f2e7825 */ /* 0x000fe200078e023c */
[----:B------:R-:W-:Y:S02]  /*2080*/  SHF.R.U32.HI R35, RZ, 0x4, R35 ;  /* 0x00000004ff237819 */ /* 0x000fe40000011623 */
[----:B------:R-:W-:Y:S01]  /*2090*/  PLOP3.LUT P6, PT, PT, PT, UP0, 0x80, 0x0 ;  /* 0x000000000000781c */ /* 0x000fe20003fcf008 */
[----:B------:R-:W-:Y:S01]  /*20a0*/  IMAD.WIDE R44, R45, 0x4, R60 ;  /* 0x000000042d2c7825 */ /* 0x000fe200078e023c */
[----:B------:R-:W-:-:S02]  /*20b0*/  SEL R29, RZ, 0x4, P5 ;  /* 0x00000004ff1d7807 */ /* 0x000fc40002800000 */
[C---:B------:R-:W-:Y:S01]  /*20c0*/  LOP3.LUT R164, R20.reuse, 0x30, RZ, 0x3c, !PT ;  /* 0x0000003014a47812 */ /* 0x040fe200078e3cff */
[----:B------:R-:W-:Y:S01]  /*20d0*/  IMAD.WIDE R40, R41, 0x4, R60 ;  /* 0x0000000429287825 */ /* 0x000fe200078e023c */
[----:B------:R-:W-:Y:S02]  /*20e0*/  LEA R131, R161, UR17, 0x2 ;  /* 0x00000011a1837c11 */ /* 0x000fe4000f8e10ff */
[----:B------:R-:W-:Y:S01]  /*20f0*/  LOP3.LUT R165, R20, 0x5c, RZ, 0x3c, !PT ;  /* 0x0000005c14a57812 */ /* 0x000fe200078e3cff */
[--C-:B------:R-:W-:Y:S01]  /*2100*/  IMAD.IADD R39, R187, 0x1, R26.reuse ;  /* 0x00000001bb277824 */ /* 0x100fe200078e021a */
[----:B------:R-:W-:Y:S01]  /*2110*/  LOP3.LUT R153, R30, 0xb8, RZ, 0xc0, !PT ;  /* 0x000000b81e997812 */ /* 0x000fe200078ec0ff */
[----:B------:R1:W-:Y:S01]  /*2120*/  LDGSTS.E [R131+0xc000], desc[UR24][R42.64], P0 ;  /* 0x0c0000002a837fae */ /* 0x0003e20008121858 */
[----:B------:R-:W-:Y:S01]  /*2130*/  LOP3.LUT R31, R31, 0xf8, RZ, 0xc0, !PT ;  /* 0x000000f81f1f7812 */ /* 0x000fe200078ec0ff */
[----:B------:R-:W-:Y:S01]  /*2140*/  IMAD.IADD R37, R189, 0x1, R26 ;  /* 0x00000001bd257824 */ /* 0x000fe200078e021a */
[----:B------:R-:W-:Y:S01]  /*2150*/  LOP3.LUT R155, R32, 0x138, RZ, 0xc0, !PT ;  /* 0x00000138209b7812 */ /* 0x000fe200078ec0ff */
[----:B------:R-:W-:Y:S01]  /*2160*/  IMAD.WIDE R32, R33, 0x4, R60 ;  /* 0x0000000421207825 */ /* 0x000fe200078e023c */
[----:B------:R-:W-:-:S02]  /*2170*/  LOP3.LUT R157, R34, 0x1b8, RZ, 0xc0, !PT ;  /* 0x000001b8229d7812 */ /* 0x000fc400078ec0ff */
[----:B------:R-:W-:Y:S01]  /*2180*/  LEA R133, R162, UR17, 0x2 ;  /* 0x00000011a2857c11 */ /* 0x000fe2000f8e10ff */
[----:B------:R-:W-:Y:S01]  /*2190*/  IMAD.IADD R153, R158, 0x1, R153 ;  /* 0x000000019e997824 */ /* 0x000fe200078e0299 */
[----:B------:R-:W-:Y:S01]  /*21a0*/  LOP3.LUT R166, R20, 0x78, RZ, 0x3c, !PT ;  /* 0x0000007814a67812 */ /* 0x000fe200078e3cff */
[C---:B------:R-:W-:Y:S01]  /*21b0*/  IMAD.IADD R154, R158.reuse, 0x1, R31 ;  /* 0x000000019e9a7824 */ /* 0x040fe200078e021f */
[----:B------:R-:W-:Y:S01]  /*21c0*/  LOP3.LUT R35, R35, 0x1f8, RZ, 0xc0, !PT ;  /* 0x000001f823237812 */ /* 0x000fe200078ec0ff */
[C---:B------:R-:W-:Y:S01]  /*21d0*/  IMAD.IADD R155, R158.reuse, 0x1, R155 ;  /* 0x000000019e9b7824 */ /* 0x040fe200078e029b */
[----:B------:R-:W-:Y:S01]  /*21e0*/  LEA R135, R163, UR17, 0x2 ;  /* 0x00000011a3877c11 */ /* 0x000fe2000f8e10ff */
[----:B------:R-:W-:Y:S01]  /*21f0*/  IMAD.IADD R157, R158, 0x1, R157 ;  /* 0x000000019e9d7824 */ /* 0x000fe200078e029d */
[----:B------:R-:W-:Y:S01]  /*2200*/  ISETP.NE.U32.AND P5, PT, R24, RZ, PT ;  /* 0x000000ff1800720c */ /* 0x000fe20003fa5070 */
[----:B------:R-:W-:Y:S01]  /*2210*/  IMAD.IADD R24, R25, 0x1, R26 ;  /* 0x0000000119187824 */ /* 0x000fe200078e021a */
[----:B------:R-:W-:Y:S01]  /*2220*/  SEL R29, R29, RZ, P6 ;  /* 0x000000ff1d1d7207 */ /* 0x000fe20003000000 */
[----:B------:R1:W-:Y:S01]  /*2230*/  LDGSTS.E [R133+0xc000], desc[UR24][R48.64], P0 ;  /* 0x0c00000030857fae */ /* 0x0003e20008121858 */
[----:B------:R-:W-:Y:S01]  /*2240*/  LEA R137, R164, UR17, 0x2 ;  /* 0x00000011a4897c11 */ /* 0x000fe2000f8e10ff */
[----:B------:R-:W-:Y:S01]  /*2250*/  IMAD.IADD R158, R158, 0x1, R35 ;  /* 0x000000019e9e7824 */ /* 0x000fe200078e0223 */
[----:B------:R-:W-:Y:S01]  /*2260*/  LEA R139, R165, UR17, 0x2 ;  /* 0x00000011a58b7c11 */ /* 0x000fe2000f8e10ff */
[----:B------:R-:W-:Y:S01]  /*2270*/  LDGSTS.E [R135+0xc000], desc[UR24][R46.64], P4 ;  /* 0x0c0000002e877fae */ /* 0x000fe2000a121858 */
[----:B------:R-:W-:Y:S01]  /*2280*/  LEA R141, R166, UR17, 0x2 ;  /* 0x00000011a68d7c11 */ /* 0x000fe2000f8e10ff */
[----:B------:R-:W-:Y:S01]  /*2290*/  IMAD.IADD R25, R187, 0x1, R24 ;  /* 0x00000001bb197824 */ /* 0x000fe200078e0218 */
[----:B------:R-:W-:Y:S01]  /*22a0*/  ISETP.NE.U32.AND P0, PT, R27, RZ, PT ;  /* 0x000000ff1b00720c */ /* 0x000fe20003f05070 */
[----:B------:R-:W-:Y:S01]  /*22b0*/  LDGSTS.E [R137+0xc000], desc[UR24][R44.64], P4 ;  /* 0x0c0000002c897fae */ /* 0x000fe2000a121858 */
[----:B------:R-:W-:Y:S01]  /*22c0*/  ISETP.NE.U32.AND P6, PT, R29, RZ, PT ;  /* 0x000000ff1d00720c */ /* 0x000fe20003fc5070 */
[--C-:B------:R-:W-:Y:S01]  /*22d0*/  IMAD.IADD R35, R191, 0x1, R26.reuse ;  /* 0x00000001bf237824 */ /* 0x100fe200078e021a */
[C---:B------:R-:W-:Y:S01]  /*22e0*/  LOP3.LUT R167, R20.reuse, 0x18, RZ, 0x3c, !PT ;  /* 0x0000001814a77812 */ /* 0x040fe200078e3cff */
[----:B------:R-:W-:Y:S01]  /*22f0*/  IMAD.IADD R31, R193, 0x1, R26 ;  /* 0x00000001c11f7824 */ /* 0x000fe200078e021a */
[----:B------:R-:W-:Y:S01]  /*2300*/  LDGSTS.E [R139+0xc000], desc[UR24][R40.64], P4 ;  /* 0x0c000000288b7fae */ /* 0x000fe2000a121858 */
[--C-:B------:R-:W-:Y:S01]  /*2310*/  IMAD.IADD R29, R189, 0x1, R24.reuse ;  /* 0x00000001bd1d7824 */ /* 0x100fe200078e0218 */
[----:B------:R-:W-:Y:S01]  /*2320*/  LOP3.LUT R168, R20, 0x3c, RZ, 0x3c, !PT ;  /* 0x0000003c14a87812 */ /* 0x000fe200078e3cff */
[--C-:B------:R-:W-:Y:S01]  /*2330*/  IMAD.IADD R27, R191, 0x1, R24.reuse ;  /* 0x00000001bf1b7824 */ /* 0x100fe200078e0218 */
[----:B------:R-:W-:Y:S01]  /*2340*/  LDGSTS.E [R141+0xc000], desc[UR24][R32.64], P4 ;  /* 0x0c000000208d7fae */ /* 0x000fe2000a121858 */
[----:B------:R-:W-:Y:S01]  /*2350*/  IMAD.IADD R125, R193, 0x1, R24 ;  /* 0x00000001c17d7824 */ /* 0x000fe200078e0218 */
[----:B------:R-:W-:Y:S01]  /*2360*/  ISETP.NE.U32.AND P4, PT, R28, RZ, PT ;  /* 0x000000ff1c00720c */ /* 0x000fe20003f85070 */
[----:B------:R-:W-:Y:S01]  /*2370*/  IMAD.WIDE R38, R39, 0x4, R60 ;  /* 0x0000000427267825 */ /* 0x000fe200078e023c */
[----:B------:R-:W-:-:S02]  /*2380*/  LOP3.LUT R169, R20, 0x50, RZ, 0x3c, !PT ;  /* 0x0000005014a97812 */ /* 0x000fc400078e3cff */
[C---:B------:R-:W-:Y:S01]  /*2390*/  LOP3.LUT R170, R20.reuse, 0x74, RZ, 0x3c, !PT ;  /* 0x0000007414aa7812 */ /* 0x040fe200078e3cff */
[--C-:B------:R-:W-:Y:S01]  /*23a0*/  IMAD.WIDE R24, R25, 0x4, R60.reuse ;  /* 0x0000000419187825 */ /* 0x100fe200078e023c */
[C---:B------:R-:W-:Y:S02]  /*23b0*/  LOP3.LUT R171, R20.reuse, 0x1c, RZ, 0x3c, !PT ;  /* 0x0000001c14ab7812 */ /* 0x040fe400078e3cff */
[----:B------:R-:W-:Y:S01]  /*23c0*/  LOP3.LUT R172, R20, 0x38, RZ, 0x3c, !PT ;  /* 0x0000003814ac7812 */ /* 0x000fe200078e3cff */
[--C-:B------:R-:W-:Y:S01]  /*23d0*/  IMAD.WIDE R36, R37, 0x4, R60.reuse ;  /* 0x0000000425247825 */ /* 0x100fe200078e023c */
[----:B------:R-:W-:Y:S02]  /*23e0*/  LEA R143, R168, UR17, 0x2 ;  /* 0x00000011a88f7c11 */ /* 0x000fe4000f8e10ff */
[----:B------:R-:W-:Y:S01]  /*23f0*/  LOP3.LUT R173, R20, 0x54, RZ, 0x3c, !PT ;  /* 0x0000005414ad7812 */ /* 0x000fe200078e3cff */
[----:B------:R-:W-:Y:S01]  /*2400*/  IMAD.WIDE R34, R35, 0x4, R60 ;  /* 0x0000000423227825 */ /* 0x000fe200078e023c */
[----:B------:R-:W-:-:S02]  /*2410*/  LEA R145, R169, UR17, 0x2 ;  /* 0x00000011a9917c11 */ /* 0x000fc4000f8e10ff */
[----:B------:R-:W-:Y:S01]  /*2420*/  LOP3.LUT R174, R20, 0x70, RZ, 0x3c, !PT ;  /* 0x0000007014ae7812 */ /* 0x000fe200078e3cff */
[--C-:B------:R-:W-:Y:S01]  /*2430*/  IMAD.WIDE R30, R31, 0x4, R60.reuse ;  /* 0x000000041f1e7825 */ /* 0x100fe200078e023c */
[----:B------:R-:W-:Y:S02]  /*2440*/  LEA R147, R170, UR17, 0x2 ;  /* 0x00000011aa937c11 */ /* 0x000fe4000f8e10ff */
[----:B------:R-:W-:Y:S01]  /*2450*/  LEA R149, R171, UR17, 0x2 ;  /* 0x00000011ab957c11 */ /* 0x000fe2000f8e10ff */
[--C-:B------:R-:W-:Y:S01]  /*2460*/  IMAD.WIDE R28, R29, 0x4, R60.reuse ;  /* 0x000000041d1c7825 */ /* 0x100fe200078e023c */
[----:B------:R-:W-:Y:S02]  /*2470*/  LEA R151, R172, UR17, 0x2 ;  /* 0x00000011ac977c11 */ /* 0x000fe4000f8e10ff */
[----:B------:R-:W-:Y:S01]  /*2480*/  LEA R179, R173, UR17, 0x2 ;  /* 0x00000011adb37c11 */ /* 0x000fe2000f8e10ff */
[----:B------:R-:W-:Y:S01]  /*2490*/  IMAD.WIDE R26, R27, 0x4, R60 ;  /* 0x000000041b1a7825 */ /* 0x000fe200078e023c */
[----:B------:R-:W-:-:S03]  /*24a0*/  LEA R185, R174, UR17, 0x2 ;  /* 0x00000011aeb97c11 */ /* 0x000fc6000f8e10ff */
[----:B------:R-:W-:Y:S01]  /*24b0*/  IMAD.WIDE R60, R125, 0x4, R60 ;  /* 0x000000047d3c7825 */ /* 0x000fe200078e023c */
[----:B------:R-:W-:-:S03]  /*24c0*/  LEA R125, R167, UR17, 0x2 ;  /* 0x00000011a77d7c11 */ /* 0x000fc6000f8e10ff */
[C---:B--2---:R-:W-:Y:S02]  /*24d0*/  IMAD.WIDE R96, R175.reuse, 0x4, R96 ;  /* 0x00000004af607825 */ /* 0x044fe400078e0260 */
[----:B------:R-:W-:Y:S02]  /*24e0*/  LDGSTS.E [R125+0xc000], desc[UR24][R38.64], P2 ;  /* 0x0c000000267d7fae */ /* 0x000fe40009121858 */
[C---:B---3--:R-:W-:Y:S02]  /*24f0*/  IMAD.WIDE R94, R175.reuse, 0x4, R94 ;  /* 0x00000004af5e7825 */ /* 0x048fe400078e025e */
[----:B------:R-:W-:Y:S02]  /*2500*/  LDGSTS.E [R143+0xc000], desc[UR24][R36.64], P2 ;  /* 0x0c000000248f7fae */ /* 0x000fe40009121858 */
[C---:B----4-:R-:W-:Y:S02]  /*2510*/  IMAD.WIDE R100, R175.reuse, 0x4, R100 ;  /* 0x00000004af647825 */ /* 0x050fe400078e0264 */
[----:B------:R-:W-:Y:S02]  /*2520*/  LDGSTS.E [R145+0xc000], desc[UR24][R34.64], P2 ;  /* 0x0c00000022917fae */ /* 0x000fe40009121858 */
[----:B-----5:R-:W-:-:S02]  /*2530*/  IMAD.WIDE R102, R175, 0x4, R102 ;  /* 0x00000004af667825 */ /* 0x020fc400078e0266 */
[----:B------:R-:W-:Y:S01]  /*2540*/  LDGSTS.E [R147+0xc000], desc[UR24][R30.64], P2 ;  /* 0x0c0000001e937fae */ /* 0x000fe20009121858 */
[----:B------:R-:W-:Y:S01]  /*2550*/  ISETP.GE.AND P2, PT, R17, UR4, PT ;  /* 0x0000000411007c0c */ /* 0x000fe2000bf46270 */
[C---:B------:R-:W-:Y:S02]  /*2560*/  IMAD.WIDE R76, R175.reuse, 0x4, R76 ;  /* 0x00000004af4c7825 */ /* 0x040fe400078e024c */
[----:B------:R-:W-:Y:S02]  /*2570*/  LDGSTS.E [R149+0xc000], desc[UR24][R24.64], P1 ;  /* 0x0c00000018957fae */ /* 0x000fe40008921858 */
[C---:B------:R-:W-:Y:S02]  /*2580*/  IMAD.WIDE R74, R175.reuse, 0x4, R74 ;  /* 0x00000004af4a7825 */ /* 0x040fe400078e024a */
[----:B------:R-:W-:Y:S02]  /*2590*/  LDGSTS.E [R151+0xc000], desc[UR24][R28.64], P1 ;  /* 0x0c0000001c977fae */ /* 0x000fe40008921858 */
[----:B------:R-:W-:-:S02]  /*25a0*/  IMAD.WIDE R68, R175, 0x4, R68 ;  /* 0x00000004af447825 */ /* 0x000fc400078e0244 */
[----:B------:R-:W-:Y:S02]  /*25b0*/  LDGSTS.E [R179+0xc000], desc[UR24][R26.64], P1 ;  /* 0x0c0000001ab37fae */ /* 0x000fe40008921858 */
[C---:B------:R-:W-:Y:S02]  /*25c0*/  IMAD.WIDE R72, R175.reuse, 0x4, R72 ;  /* 0x00000004af487825 */ /* 0x040fe400078e0248 */
[----:B------:R-:W-:Y:S01]  /*25d0*/  LDGSTS.E [R185+0xc000], desc[UR24][R60.64], P1 ;  /* 0x0c0000003cb97fae */ /* 0x000fe20008921858 */
[----:B------:R-:W-:Y:S01]  /*25e0*/  PLOP3.LUT P1, PT, PT, PT, UP0, 0x80, 0x0 ;  /* 0x000000000000781c */ /* 0x000fe20003f2f008 */
[C---:B------:R-:W-:Y:S02]  /*25f0*/  IMAD.WIDE R70, R175.reuse, 0x4, R70 ;  /* 0x00000004af467825 */ /* 0x040fe400078e0246 */
[----:B------:R-:W0:Y:S02]  /*2600*/  LDGDEPBAR ;  /* 0x00000000000079af */ /* 0x000e240000000000 */
[C---:B------:R-:W-:Y:S01]  /*2610*/  IMAD.WIDE R66, R175.reuse, 0x4, R66 ;  /* 0x00000004af427825 */ /* 0x040fe200078e0242 */
[----:B------:R-:W-:Y:S03]  /*2620*/  BAR.SYNC.DEFER_BLOCKING 0x0 ;  /* 0x0000000000007b1d */ /* 0x000fe60000010000 */
[----:B------:R-:W-:-:S04]  /*2630*/  IMAD.WIDE R64, R175, 0x4, R64 ;  /* 0x00000004af407825 */ /* 0x000fc800078e0240 */
[----:B------:R-:W-:-:S04]  /*2640*/  IMAD.WIDE R62, R175, 0x4, R62 ;  /* 0x00000004af3e7825 */ /* 0x000fc800078e023e */
[----:B------:R-:W-:-:S04]  /*2650*/  IMAD.WIDE R58, R175, 0x4, R58 ;  /* 0x00000004af3a7825 */ /* 0x000fc800078e023a */
[----:B------:R-:W-:-:S04]  /*2660*/  IMAD.WIDE R56, R175, 0x4, R56 ;  /* 0x00000004af387825 */ /* 0x000fc800078e0238 */
[----:B------:R-:W-:-:S04]  /*2670*/  IMAD.WIDE R54, R175, 0x4, R54 ;  /* 0x00000004af367825 */ /* 0x000fc800078e0236 */
[C---:B-1----:R-:W-:Y:S01]  /*2680*/  IMAD.WIDE R52, R175.reuse, 0x4, R52 ;  /* 0x00000004af347825 */ /* 0x042fe200078e0234 */
[----:B------:R-:W-:Y:S01]  /*2690*/  @!PT LDS RZ, [RZ] ;  /* 0x00000000fffff984 */ /* 0x000fe20000000800 */
[----:B------:R-:W-:Y:S01]  /*26a0*/  @!PT LDS RZ, [RZ] ;  /* 0x00000000fffff984 */ /* 0x000fe20000000800 */
[----:B------:R-:W-:Y:S01]  /*26b0*/  @!PT LDS RZ, [RZ] ;  /* 0x00000000fffff984 */ /* 0x000fe20000000800 */
[----:B------:R1:W-:Y:S03]  /*26c0*/  LDGSTS.E.BYPASS.128 [R117+0x4000], desc[UR24][R92.64+0x80], P3 ;  /* 0x040000805c757fae */ /* 0x0003e60009901c58 */
[C---:B------:R-:W-:Y:S01]  /*26d0*/  IMAD.WIDE R50, R175.reuse, 0x4, R50 ;  /* 0x00000004af327825 */ /* 0x040fe200078e0232 */
[----:B------:R2:W-:Y:S03]  /*26e0*/  LDGSTS.E.BYPASS.128 [R119+0x4000], desc[UR24][R84.64+0x80], P3 ;  /* 0x0400008054777fae */ /* 0x0005e60009901c58 */
[C---:B------:R-:W-:Y:S01]  /*26f0*/  IMAD.WIDE R42, R175.reuse, 0x4, R42 ;  /* 0x00000004af2a7825 */ /* 0x040fe200078e022a */
[----:B------:R3:W-:Y:S03]  /*2700*/  LDGSTS.E.BYPASS.128 [R121+0x4000], desc[UR24][R88.64+0x80], P3 ;  /* 0x0400008058797fae */ /* 0x0007e60009901c58 */
[----:B------:R-:W-:Y:S01]  /*2710*/  IMAD.WIDE R48, R175, 0x4, R48 ;  /* 0x00000004af307825 */ /* 0x000fe200078e0230 */
[----:B------:R4:W-:Y:S01]  /*2720*/  LDGSTS.E.BYPASS.128 [R123+0x4000], desc[UR24][R86.64+0x80], P3 ;  /* 0x04000080567b7fae */ /* 0x0009e20009901c58 */
[----:B-1----:R-:W-:-:S02]  /*2730*/  CS2R R92, SRZ ;  /* 0x00000000005c7805 */ /* 0x002fc4000001ff00 */
[C---:B------:R-:W-:Y:S01]  /*2740*/  IMAD.WIDE R46, R175.reuse, 0x4, R46 ;  /* 0x00000004af2e7825 */ /* 0x040fe200078e022e */
[----:B------:R-:W-:Y:S01]  /*2750*/  CS2R R116, SRZ ;  /* 0x0000000000747805 */ /* 0x000fe2000001ff00 */
[----:B------:R1:W-:Y:S01]  /*2760*/  LDGSTS.E.BYPASS.128 [R109+0x4000], desc[UR24][R78.64+0x80], P3 ;  /* 0x040000804e6d7fae */ /* 0x0003e20009901c58 */
[----:B--2---:R-:W-:Y:S01]  /*2770*/  CS2R R118, SRZ ;  /* 0x0000000000767805 */ /* 0x004fe2000001ff00 */
[C---:B------:R-:W-:Y:S01]  /*2780*/  IMAD.WIDE R44, R175.reuse, 0x4, R44 ;  /* 0x00000004af2c7825 */ /* 0x040fe200078e022c */
[----:B------:R-:W-:Y:S01]  /*2790*/  CS2R R84, SRZ ;  /* 0x0000000000547805 */ /* 0x000fe2000001ff00 */
[----:B------:R-:W-:Y:S01]  /*27a0*/  LDGSTS.E.BYPASS.128 [R111+0x4000], desc[UR24][R82.64+0x80], P3 ;  /* 0x04000080526f7fae */ /* 0x000fe20009901c58 */
[----:B---3--:R-:W-:Y:S01]  /*27b0*/  CS2R R88, SRZ ;  /* 0x0000000000587805 */ /* 0x008fe2000001ff00 */
[C---:B------:R-:W-:Y:S01]  /*27c0*/  IMAD.WIDE R40, R175.reuse, 0x4, R40 ;  /* 0x00000004af287825 */ /* 0x040fe200078e0228 */
[----:B------:R-:W-:Y:S01]  /*27d0*/  CS2R R120, SRZ ;  /* 0x0000000000787805 */ /* 0x000fe2000001ff00 */
[----:B------:R2:W-:Y:S01]  /*27e0*/  LDGSTS.E.BYPASS.128 [R113+0x4000], desc[UR24][R80.64+0x80], P3 ;  /* 0x0400008050717fae */ /* 0x0005e20009901c58 */
[----:B----4-:R-:W-:Y:S01]  /*27f0*/  CS2R R122, SRZ ;  /* 0x00000000007a7805 */ /* 0x010fe2000001ff00 */
[C---:B------:R-:W-:Y:S01]  /*2800*/  IMAD.WIDE R32, R175.reuse, 0x4, R32 ;  /* 0x00000004af207825 */ /* 0x040fe200078e0220 */
[----:B------:R-:W-:Y:S01]  /*2810*/  CS2R R86, SRZ ;  /* 0x0000000000567805 */ /* 0x000fe2000001ff00 */
[----:B------:R3:W-:Y:S01]  /*2820*/  LDGSTS.E.BYPASS.128 [R115+0x4000], desc[UR24][R90.64+0x80], P3 ;  /* 0x040000805a737fae */ /* 0x0007e20009901c58 */
[----:B------:R-:W-:Y:S01]  /*2830*/  ISETP.GE.AND P3, PT, R16, UR4, PT ;  /* 0x0000000410007c0c */ /* 0x000fe2000bf66270 */
[C---:B------:R-:W-:Y:S01]  /*2840*/  IMAD.WIDE R38, R175.reuse, 0x4, R38 ;  /* 0x00000004af267825 */ /* 0x040fe200078e0226 */
[----:B-1----:R-:W-:Y:S01]  /*2850*/  SEL R79, RZ, 0x4, P2 ;  /* 0x00000004ff4f7807 */ /* 0x002fe20001000000 */
[----:B------:R-:W0:Y:S01]  /*2860*/  LDGDEPBAR ;  /* 0x00000000000079af */ /* 0x000e220000000000 */
[----:B------:R-:W-:Y:S01]  /*2870*/  SEL R78, RZ, 0x4, P3 ;  /* 0x00000004ff4e7807 */ /* 0x000fe20001800000 */
[----:B------:R-:W-:Y:S01]  /*2880*/  IMAD.WIDE R36, R175, 0x4, R36 ;  /* 0x00000004af247825 */ /* 0x000fe200078e0224 */
[----:B------:R-:W-:Y:S01]  /*2890*/  ISETP.GE.AND P2, PT, R19, UR4, PT ;  /* 0x0000000413007c0c */ /* 0x000fe2000bf46270 */
[----:B------:R-:W-:Y:S01]  /*28a0*/  LDGSTS.E [R107+0x10000], desc[UR24][R98.64], P5 ;  /* 0x10000000626b7fae */ /* 0x000fe2000a921858 */
[----:B------:R-:W-:Y:S01]  /*28b0*/  PLOP3.LUT P3, PT, PT, PT, UP0, 0x80, 0x0 ;  /* 0x000000000000781c */ /* 0x000fe20003f6f008 */
[C---:B------:R-:W-:Y:S01]  /*28c0*/  IMAD.WIDE R34, R175.reuse, 0x4, R34 ;  /* 0x00000004af227825 */ /* 0x040fe200078e0222 */
[----:B------:R-:W-:Y:S01]  /*28d0*/  SEL R78, R78, RZ, P1 ;  /* 0x000000ff4e4e7207 */ /* 0x000fe20000800000 */
[----:B------:R-:W-:Y:S01]  /*28e0*/  LDGSTS.E [R105+0x10090], desc[UR24][R96.64], P5 ;  /* 0x1009000060697fae */ /* 0x000fe2000a921858 */
[----:B------:R-:W-:Y:S01]  /*28f0*/  PLOP3.LUT P1, PT, PT, PT, UP0, 0x80, 0x0 ;  /* 0x000000000000781c */ /* 0x000fe20003f2f008 */
[----:B------:R-:W-:Y:S01]  /*2900*/  IMAD.WIDE R30, R175, 0x4, R30 ;  /* 0x00000004af1e7825 */ /* 0x000fe200078e021e */
[----:B--2---:R-:W-:Y:S01]  /*2910*/  SEL R81, RZ, 0x4, P2 ;  /* 0x00000004ff517807 */ /* 0x004fe20001000000 */
[----:B------:R1:W-:Y:S01]  /*2920*/  LDGSTS.E [R105+0x10120], desc[UR24][R94.64], P5 ;  /* 0x101200005e697fae */ /* 0x0003e2000a921858 */
[----:B------:R-:W-:Y:S01]  /*2930*/  SEL R79, R79, RZ, P3 ;  /* 0x000000ff4f4f7207 */ /* 0x000fe20001800000 */
[C---:B------:R-:W-:Y:S01]  /*2940*/  IMAD.WIDE R24, R175.reuse, 0x4, R24 ;  /* 0x00000004af187825 */ /* 0x040fe200078e0218 */
[----:B------:R-:W-:Y:S01]  /*2950*/  ISETP.NE.U32.AND P2, PT, R78, RZ, PT ;  /* 0x000000ff4e00720c */ /* 0x000fe20003f45070 */
[----:B------:R2:W-:Y:S01]  /*2960*/  LDGSTS.E [R105+0x101b0], desc[UR24][R100.64], P5 ;  /* 0x101b000064697fae */ /* 0x0005e2000a921858 */
[----:B------:R-:W-:Y:S01]  /*2970*/  ISETP.GE.AND P5, PT, R18, UR4, PT ;  /* 0x0000000412007c0c */ /* 0x000fe2000bfa6270 */
[----:B------:R-:W-:Y:S01]  /*2980*/  IMAD.WIDE R28, R175, 0x4, R28 ;  /* 0x00000004af1c7825 */ /* 0x000fe200078e021c */
[----:B------:R-:W-:Y:S01]  /*2990*/  PLOP3.LUT P3, PT, PT, PT, UP0, 0x80, 0x0 ;  /* 0x000000000000781c */ /* 0x000fe20003f6f008 */
[----:B------:R4:W-:Y:S01]  /*29a0*/  LDGSTS.E [R105+0x10010], desc[UR24][R102.64], P0 ;  /* 0x1001000066697fae */ /* 0x0009e20008121858 */
[----:B------:R-:W-:Y:S01]  /*29b0*/  SEL R80, RZ, 0x4, P5 ;  /* 0x00000004ff507807 */ /* 0x000fe20002800000 */
[----:B------:R-:W-:Y:S01]  /*29c0*/  UISETP.GE.AND UP0, UPT, UR6, 0x20, UPT ;  /* 0x000000200600788c */ /* 0x000fe2000bf06270 */
[----:B------:R-:W-:Y:S01]  /*29d0*/  SEL R81, R81, RZ, P3 ;  /* 0x000000ff51517207 */ /* 0x000fe20001800000 */
[----:B------:R-:W-:Y:S01]  /*29e0*/  LDGSTS.E [R105+0x10080], desc[UR24][R76.64], P0 ;  /* 0x100800004c697fae */ /* 0x000fe20008121858 */
[----:B------:R-:W-:Y:S01]  /*29f0*/  SEL R80, R80, RZ, P1 ;  /* 0x000000ff50507207 */ /* 0x000fe20000800000 */
[----:B------:R-:W-:Y:S01]  /*2a00*/  IMAD.WIDE R26, R175, 0x4, R26 ;  /* 0x00000004af1a7825 */ /* 0x000fe200078e021a */
[----:B------:R-:W-:Y:S01]  /*2a10*/  ISETP.NE.U32.AND P1, PT, R79, RZ, PT ;  /* 0x000000ff4f00720c */ /* 0x000fe20003f25070 */
[----:B------:R-:W-:Y:S01]  /*2a20*/  LDGSTS.E [R105+0x10130], desc[UR24][R74.64], P0 ;  /* 0x101300004a697fae */ /* 0x000fe20008121858 */
[----:B------:R-:W-:Y:S01]  /*2a30*/  ISETP.NE.U32.AND P3, PT, R80, RZ, PT ;  /* 0x000000ff5000720c */ /* 0x000fe20003f65070 */
[----:B------:R-:W-:Y:S01]  /*2a40*/  IMAD.WIDE R60, R175, 0x4, R60 ;  /* 0x00000004af3c7825 */ /* 0x000fe200078e023c */
[----:B------:R-:W-:Y:S01]  /*2a50*/  ISETP.NE.U32.AND P5, PT, R81, RZ, PT ;  /* 0x000000ff5100720c */ /* 0x000fe20003fa5070 */
[----:B------:R5:W-:Y:S01]  /*2a60*/  LDGSTS.E [R105+0x101a0], desc[UR24][R68.64], P0 ;  /* 0x101a000044697fae */ /* 0x000be20008121858 */
[----:B------:R-:W-:-:S02]  /*2a70*/  PLOP3.LUT P0, PT, PT, PT, UP0, 0x40, 0x0 ;  /* 0x000000000000781c */ /* 0x000fc40003f0e808 */
[----:B---3--:R-:W-:Y:S02]  /*2a80*/  CS2R R90, SRZ ;  /* 0x00000000005a7805 */ /* 0x008fe4000001ff00 */
[----:B-1----:R-:W-:Y:S01]  /*2a90*/  CS2R R94, SRZ ;  /* 0x00000000005e7805 */ /* 0x002fe2000001ff00 */
[----:B------:R1:W-:Y:S01]  /*2aa0*/  LDGSTS.E [R105+0x10020], desc[UR24][R72.64], P4 ;  /* 0x1002000048697fae */ /* 0x0003e2000a121858 */
[----:B------:R-:W-:Y:S02]  /*2ab0*/  CS2R R96, SRZ ;  /* 0x0000000000607805 */ /* 0x000fe4000001ff00 */
[----:B------:R-:W-:Y:S02]  /*2ac0*/  CS2R R98, SRZ ;  /* 0x0000000000627805 */ /* 0x000fe4000001ff00 */
[----:B--2---:R-:W-:Y:S01]  /*2ad0*/  CS2R R100, SRZ ;  /* 0x0000000000647805 */ /* 0x004fe2000001ff00 */
[----:B------:R2:W-:Y:S01]  /*2ae0*/  LDGSTS.E [R105+0x100b0], desc[UR24][R70.64], P4 ;  /* 0x100b000046697fae */ /* 0x0005e2000a121858 */
[----:B----4-:R-:W-:-:S02]  /*2af0*/  CS2R R102, SRZ ;  /* 0x0000000000667805 */ /* 0x010fc4000001ff00 */
[----:B------:R-:W-:Y:S02]  /*2b00*/  CS2R R106, SRZ ;  /* 0x00000000006a7805 */ /* 0x000fe4000001ff00 */
[----:B------:R-:W-:Y:S01]  /*2b10*/  CS2R R108, SRZ ;  /* 0x00000000006c7805 */ /* 0x000fe2000001ff00 */
[----:B------:R3:W-:Y:S01]  /*2b20*/  LDGSTS.E [R105+0x10100], desc[UR24][R66.64], P4 ;  /* 0x1010000042697fae */ /* 0x0007e2000a121858 */
[----:B------:R-:W-:Y:S02]  /*2b30*/  CS2R R110, SRZ ;  /* 0x00000000006e7805 */ /* 0x000fe4000001ff00 */
[----:B------:R-:W-:Y:S02]  /*2b40*/  CS2R R112, SRZ ;  /* 0x0000000000707805 */ /* 0x000fe4000001ff00 */
[----:B------:R-:W-:Y:S01]  /*2b50*/  CS2R R114, SRZ ;  /* 0x0000000000727805 */ /* 0x000fe2000001ff00 */
[----:B------:R4:W-:Y:S01]  /*2b60*/  LDGSTS.E [R105+0x10190], desc[UR24][R64.64], P4 ;  /* 0x1019000040697fae */ /* 0x0009e2000a121858 */
[----:B-----5:R-:W-:-:S02]  /*2b70*/  CS2R R68, SRZ ;  /* 0x0000000000447805 */ /* 0x020fc4000001ff00 */
[----:B-1----:R-:W-:Y:S02]  /*2b80*/  CS2R R72, SRZ ;  /* 0x0000000000487805 */ /* 0x002fe4000001ff00 */
[----:B------:R-:W-:Y:S01]  /*2b90*/  CS2R R74, SRZ ;  /* 0x00000000004a7805 */ /* 0x000fe2000001ff00 */
[----:B------:R1:W-:Y:S01]  /*2ba0*/  LDGSTS.E [R105+0x10030], desc[UR24][R62.64], P6 ;  /* 0x100300003e697fae */ /* 0x0003e2000b121858 */
[----:B--2---:R-:W-:Y:S02]  /*2bb0*/  CS2R R70, SRZ ;  /* 0x0000000000467805 */ /* 0x004fe4000001ff00 */
[----:B------:R-:W-:Y:S02]  /*2bc0*/  CS2R R76, SRZ ;  /* 0x00000000004c7805 */ /* 0x000fe4000001ff00 */
[----:B------:R-:W-:Y:S01]  /*2bd0*/  CS2R R78, SRZ ;  /* 0x00000000004e7805 */ /* 0x000fe2000001ff00 */
[----:B------:R2:W-:Y:S01]  /*2be0*/  LDGSTS.E [R105+0x100a0], desc[UR24][R58.64], P6 ;  /* 0x100a00003a697fae */ /* 0x0005e2000b121858 */
[----:B---3--:R-:W-:-:S02]  /*2bf0*/  CS2R R66, SRZ ;  /* 0x0000000000427805 */ /* 0x008fc4000001ff00 */
[----:B------:R-:W-:Y:S02]  /*2c00*/  CS2R R80, SRZ ;  /* 0x0000000000507805 */ /* 0x000fe4000001ff00 */
[----:B------:R-:W-:Y:S01]  /*2c10*/  CS2R R82, SRZ ;  /* 0x0000000000527805 */ /* 0x000fe2000001ff00 */
[----:B------:R3:W-:Y:S01]  /*2c20*/  LDGSTS.E [R105+0x10110], desc[UR24][R56.64], P6 ;  /* 0x1011000038697fae */ /* 0x0007e2000b121858 */
[----:B----4-:R-:W-:-:S03]  /*2c30*/  CS2R R64, SRZ ;  /* 0x0000000000407805 */ /* 0x010fc6000001ff00 */
[----:B------:R4:W-:Y:S01]  /*2c40*/  LDGSTS.E [R105+0x10180], desc[UR24][R54.64], P6 ;  /* 0x1018000036697fae */ /* 0x0009e2000b121858 */
[----:B-1----:R-:W-:-:S03]  /*2c50*/  CS2R R62, SRZ ;  /* 0x00000000003e7805 */ /* 0x002fc6000001ff00 */
[----:B------:R1:W-:Y:S01]  /*2c60*/  LDGSTS.E [R127+0x10000], desc[UR24][R52.64], P2 ;  /* 0x10000000347f7fae */ /* 0x0003e20009121858 */
[----:B--2---:R-:W-:-:S03]  /*2c70*/  CS2R R58, SRZ ;  /* 0x00000000003a7805 */ /* 0x004fc6000001ff00 */
[----:B------:R2:W-:Y:S01]  /*2c80*/  LDGSTS.E [R129+0x10000], desc[UR24][R50.64], P2 ;  /* 0x1000000032817fae */ /* 0x0005e20009121858 */
[----:B---3--:R-:W-:-:S03]  /*2c90*/  CS2R R56, SRZ ;  /* 0x0000000000387805 */ /* 0x008fc6000001ff00 */
[----:B------:R3:W-:Y:S01]  /*2ca0*/  LDGSTS.E [R131+0x10000], desc[UR24][R42.64], P2 ;  /* 0x100000002a837fae */ /* 0x0007e20009121858 */
[----:B----4-:R-:W-:Y:S02]  /*2cb0*/  CS2R R104, SRZ ;  /* 0x0000000000687805 */ /* 0x010fe4000001ff00 */
[----:B------:R-:W-:Y:S01]  /*2cc0*/  CS2R R54, SRZ ;  /* 0x0000000000367805 */ /* 0x000fe2000001ff00 */
[----:B------:R4:W-:Y:S01]  /*2cd0*/  LDGSTS.E [R133+0x10000], desc[UR24][R48.64], P2 ;  /* 0x1000000030857fae */ /* 0x0009e20009121858 */
[----:B-1----:R-:W-:Y:S02]  /*2ce0*/  CS2R R126, SRZ ;  /* 0x00000000007e7805 */ /* 0x002fe4000001ff00 */
[----:B------:R-:W-:Y:S01]  /*2cf0*/  CS2R R52, SRZ ;  /* 0x0000000000347805 */ /* 0x000fe2000001ff00 */
[----:B------:R1:W-:Y:S01]  /*2d00*/  LDGSTS.E [R135+0x10000], desc[UR24][R46.64], P1 ;  /* 0x100000002e877fae */ /* 0x0003e20008921858 */
[----:B--2---:R-:W-:Y:S02]  /*2d10*/  CS2R R128, SRZ ;  /* 0x0000000000807805 */ /* 0x004fe4000001ff00 */
[----:B------:R-:W-:Y:S01]  /*2d20*/  CS2R R50, SRZ ;  /* 0x0000000000327805 */ /* 0x000fe2000001ff00 */
[----:B------:R2:W-:Y:S01]  /*2d30*/  LDGSTS.E [R137+0x10000], desc[UR24][R44.64], P1 ;  /* 0x100000002c897fae */ /* 0x0005e20008921858 */
[----:B---3--:R-:W-:-:S02]  /*2d40*/  CS2R R130, SRZ ;  /* 0x0000000000827805 */ /* 0x008fc4000001ff00 */
[----:B------:R-:W-:Y:S01]  /*2d50*/  CS2R R42, SRZ ;  /* 0x00000000002a7805 */ /* 0x000fe2000001ff00 */
[----:B------:R3:W-:Y:S01]  /*2d60*/  LDGSTS.E [R139+0x10000], desc[UR24][R40.64], P1 ;  /* 0x10000000288b7fae */ /* 0x0007e20008921858 */
[----:B----4-:R-:W-:Y:S02]  /*2d70*/  CS2R R132, SRZ ;  /* 0x0000000000847805 */ /* 0x010fe4000001ff00 */
[----:B------:R-:W-:Y:S01]  /*2d80*/  CS2R R48, SRZ ;  /* 0x0000000000307805 */ /* 0x000fe2000001ff00 */
[----:B------:R4:W-:Y:S01]  /*2d90*/  LDGSTS.E [R141+0x10000], desc[UR24][R32.64], P1 ;  /* 0x10000000208d7fae */ /* 0x0009e20008921858 */
[----:B-1----:R-:W-:Y:S02]  /*2da0*/  CS2R R134, SRZ ;  /* 0x0000000000867805 */ /* 0x002fe4000001ff00 */
[----:B------:R-:W-:Y:S01]  /*2db0*/  CS2R R46, SRZ ;  /* 0x00000000002e7805 */ /* 0x000fe2000001ff00 */
[----:B------:R1:W-:Y:S01]  /*2dc0*/  LDGSTS.E [R125+0x10000], desc[UR24][R38.64], P3 ;  /* 0x10000000267d7fae */ /* 0x0003e20009921858 */
[----:B--2---:R-:W-:-:S02]  /*2dd0*/  CS2R R136, SRZ ;  /* 0x0000000000887805 */ /* 0x004fc4000001ff00 */
[----:B------:R-:W-:Y:S01]  /*2de0*/  CS2R R44, SRZ ;  /* 0x00000000002c7805 */ /* 0x000fe2000001ff00 */
[----:B------:R2:W-:Y:S01]  /*2df0*/  LDGSTS.E [R143+0x10000], desc[UR24][R36.64], P3 ;  /* 0x10000000248f7fae */ /* 0x0005e20009921858 */
[----:B---3--:R-:W-:Y:S02]  /*2e00*/  CS2R R138, SRZ ;  /* 0x00000000008a7805 */ /* 0x008fe4000001ff00 */
[----:B------:R-:W-:Y:S01]  /*2e10*/  CS2R R40, SRZ ;  /* 0x0000000000287805 */ /* 0x000fe2000001ff00 */
[----:B------:R3:W-:Y:S01]  /*2e20*/  LDGSTS.E [R145+0x10000], desc[UR24][R34.64], P3 ;  /* 0x1000000022917fae */ /* 0x0007e20009921858 */
[----:B----4-:R-:W-:Y:S02]  /*2e30*/  CS2R R140, SRZ ;  /* 0x00000000008c7805 */ /* 0x010fe4000001ff00 */
[----:B------:R-:W-:Y:S01]  /*2e40*/  CS2R R32, SRZ ;  /* 0x0000000000207805 */ /* 0x000fe2000001ff00 */
[----:B------:R4:W-:Y:S01]  /*2e50*/  LDGSTS.E [R147+0x10000], desc[UR24][R30.64], P3 ;  /* 0x100000001e937fae */ /* 0x0009e20009921858 */
[----:B-1----:R-:W-:-:S02]  /*2e60*/  CS2R R124, SRZ ;  /* 0x00000000007c7805 */ /* 0x002fc4000001ff00 */
[----:B------:R-:W-:Y:S01]  /*2e70*/  CS2R R38, SRZ ;  /* 0x0000000000267805 */ /* 0x000fe2000001ff00 */
[----:B------:R1:W-:Y:S01]  /*2e80*/  LDGSTS.E [R149+0x10000], desc[UR24][R24.64], P5 ;  /* 0x1000000018957fae */ /* 0x0003e2000a921858 */
[----:B--2---:R-:W-:Y:S02]  /*2e90*/  CS2R R142, SRZ ;  /* 0x00000000008e7805 */ /* 0x004fe4000001ff00 */
[----:B------:R-:W-:Y:S01]  /*2ea0*/  CS2R R36, SRZ ;  /* 0x0000000000247805 */ /* 0x000fe2000001ff00 */
[----:B------:R2:W-:Y:S01]  /*2eb0*/  LDGSTS.E [R151+0x10000], desc[UR24][R28.64], P5 ;  /* 0x100000001c977fae */ /* 0x0005e2000a921858 */
[----:B---3--:R-:W-:Y:S02]  /*2ec0*/  CS2R R144, SRZ ;  /* 0x0000000000907805 */ /* 0x008fe4000001ff00 */
[----:B------:R-:W-:Y:S01]  /*2ed0*/  CS2R R34, SRZ ;  /* 0x0000000000227805 */ /* 0x000fe2000001ff00 */
[----:B------:R3:W-:Y:S01]  /*2ee0*/  LDGSTS.E [R179+0x10000], desc[UR24][R26.64], P5 ;  /* 0x100000001ab37fae */ /* 0x0007e2000a921858 */
[----:B----4-:R-:W-:-:S02]  /*2ef0*/  CS2R R146, SRZ ;  /* 0x0000000000927805 */ /* 0x010fc4000001ff00 */
[----:B------:R-:W-:Y:S01]  /*2f00*/  CS2R R30, SRZ ;  /* 0x00000000001e7805 */ /* 0x000fe2000001ff00 */
[----:B------:R4:W-:Y:S01]  /*2f10*/  LDGSTS.E [R185+0x10000], desc[UR24][R60.64], P5 ;  /* 0x100000003cb97fae */ /* 0x0009e2000a921858 */
[----:B-1----:R-:W-:Y:S02]  /*2f20*/  CS2R R148, SRZ ;  /* 0x0000000000947805 */ /* 0x002fe4000001ff00 */
[----:B------:R-:W-:Y:S01]  /*2f30*/  CS2R R24, SRZ ;  /* 0x0000000000187805 */ /* 0x000fe2000001ff00 */
[----:B------:R-:W0:Y:S01]  /*2f40*/  LDGDEPBAR ;  /* 0x00000000000079af */ /* 0x000e220000000000 */
[----:B--2---:R-:W-:Y:S02]  /*2f50*/  CS2R R150, SRZ ;  /* 0x0000000000967805 */ /* 0x004fe4000001ff00 */
[----:B------:R-:W-:Y:S02]  /*2f60*/  CS2R R28, SRZ ;  /* 0x00000000001c7805 */ /* 0x000fe4000001ff00 */
[----:B---3--:R-:W-:-:S02]  /*2f70*/  CS2R R26, SRZ ;  /* 0x00000000001a7805 */ /* 0x008fc4000001ff00 */
[----:B----4-:R-:W-:Y:S01]  /*2f80*/  CS2R R60, SRZ ;  /* 0x00000000003c7805 */ /* 0x010fe2000001ff00 */
[----:B------:R-:W-:Y:S06]  /*2f90*/  @P0 BRA `(.L_x_0) ;  /* 0x0000001800280947 */ /* 0x000fec0003800000 */
[----:B------:R-:W1:Y:S01]  /*2fa0*/  LDC.64 R196, c[0x0][0x218] ;  /* 0x00008600ffc47b82 */ /* 0x000e620000000a00 */
[----:B------:R-:W-:Y:S01]  /*2fb0*/  IMAD.IADD R217, R177, 0x1, R176 ;  /* 0x00000001b1d97824 */ /* 0x000fe200078e02b0 */
[----:B------:R-:W-:Y:S01]  /*2fc0*/  SHF.R.S32.HI R24, RZ, 0x1f, R183 ;  /* 0x0000001fff187819 */ /* 0x000fe200000114b7 */
[----:B------:R-:W-:Y:S01]  /*2fd0*/  USHF.R.S32.HI UR7, URZ, 0x1f, UR6 ;  /* 0x0000001f3f077899 */ /* 0x000fe20008011406 */
[----:B------:R-:W-:Y:S01]  /*2fe0*/  LEA R179, P3, R183, 0x100, 0x2 ;  /* 0x00000100b7b37811 */ /* 0x000fe200078610ff */
[C---:B------:R-:W-:Y:S01]  /*2ff0*/  VIADD R225, R217.reuse, 0x1c ;  /* 0x0000001cd9e17836 */ /* 0x040fe20000000000 */
[----:B------:R-:W-:Y:S01]  /*3000*/  SHF.R.S32.HI R27, RZ, 0x1f, R180 ;  /* 0x0000001fff1b7819 */ /* 0x000fe200000114b4 */
[C---:B------:R-:W-:Y:S01]  /*3010*/  VIADD R241, R217.reuse, 0x14 ;  /* 0x00000014d9f17836 */ /* 0x040fe20000000000 */
[C---:B------:R-:W-:Y:S01]  /*3020*/  LEA R176, P0, R180.reuse, 0x100, 0x2 ;  /* 0x00000100b4b07811 */ /* 0x040fe200078010ff */
[----:B------:R-:W-:Y:S01]  /*3030*/  VIADD R214, R217, 0xc ;  /* 0x0000000cd9d67836 */ /* 0x000fe20000000000 */
[----:B------:R-:W-:Y:S01]  /*3040*/  LEA.HI.X R183, R183, RZ, R24, 0x2, P3 ;  /* 0x000000ffb7b77211 */ /* 0x000fe200018f1418 */
[----:B------:R-:W-:Y:S01]  /*3050*/  ULEA.HI UR7, UR7, UR6, URZ, 0x5 ;  /* 0x0000000607077291 */ /* 0x000fe2000f8f283f */
[----:B------:R-:W-:Y:S01]  /*3060*/  LEA.HI.X R180, R180, RZ, R27, 0x2, P0 ;  /* 0x000000ffb4b47211 */ /* 0x000fe200000f141b */
[CC--:B------:R-:W-:Y:S01]  /*3070*/  IMAD R211, R217.reuse, R230.reuse, R193 ;  /* 0x000000e6d9d37224 */ /* 0x0c0fe200078e02c1 */
[----:B------:R-:W-:Y:S01]  /*3080*/  SHF.R.S32.HI R24, RZ, 0x1f, R209 ;  /* 0x0000001fff187819 */ /* 0x000fe200000114d1 */
[-C--:B------:R-:W-:Y:S01]  /*3090*/  IMAD R213, R217, R230.reuse, R191 ;  /* 0x000000e6d9d57224 */ /* 0x080fe200078e02bf */
[----:B------:R-:W-:Y:S01]  /*30a0*/  LEA R205, P3, R209, 0x100, 0x2 ;  /* 0x00000100d1cd7811 */ /* 0x000fe200078610ff */
[-C--:B------:R-:W-:Y:S01]  /*30b0*/  IMAD R215, R217, R230.reuse, R189 ;  /* 0x000000e6d9d77224 */ /* 0x080fe200078e02bd */
[----:B------:R-:W-:Y:S01]  /*30c0*/  SHF.R.S32.HI R26, RZ, 0x1f, R181 ;  /* 0x0000001fff1a7819 */ /* 0x000fe200000114b5 */
[-C--:B------:R-:W-:Y:S01]  /*30d0*/  IMAD R219, R225, R230.reuse, R193 ;  /* 0x000000e6e1db7224 */ /* 0x080fe200078e02c1 */
[----:B------:R-:W-:Y:S01]  /*30e0*/  LEA R177, P1, R181, 0x100, 0x2 ;  /* 0x00000100b5b17811 */ /* 0x000fe200078210ff */
[CC--:B------:R-:W-:Y:S01]  /*30f0*/  IMAD R221, R225.reuse, R230.reuse, R191 ;  /* 0x000000e6e1dd7224 */ /* 0x0c0fe200078e02bf */
[----:B------:R-:W-:Y:S01]  /*3100*/  SHF.R.S32.HI R25, RZ, 0x1f, R182 ;  /* 0x0000001fff197819 */ /* 0x000fe200000114b6 */
[-C--:B------:R-:W-:Y:S01]  /*3110*/  IMAD R223, R225, R230.reuse, R189 ;  /* 0x000000e6e1df7224 */ /* 0x080fe200078e02bd */
[----:B------:R-:W-:Y:S01]  /*3120*/  LEA R178, P2, R182, 0x100, 0x2 ;  /* 0x00000100b6b27811 */ /* 0x000fe200078410ff */
[CC--:B------:R-:W-:Y:S01]  /*3130*/  IMAD R235, R241.reuse, R230.reuse, R193 ;  /* 0x000000e6f1eb7224 */ /* 0x0c0fe200078e02c1 */
[----:B------:R-:W-:Y:S01]  /*3140*/  SHF.R.S32.HI R27, RZ, 0x1f, R206 ;  /* 0x0000001fff1b7819 */ /* 0x000fe200000114ce */
[CC--:B------:R-:W-:Y:S01]  /*3150*/  IMAD R237, R241.reuse, R230.reuse, R191 ;  /* 0x000000e6f1ed7224 */ /* 0x0c0fe200078e02bf */
[----:B------:R-:W-:Y:S01]  /*3160*/  LEA R184, P0, R206, 0x100, 0x2 ;  /* 0x00000100ceb87811 */ /* 0x000fe200078010ff */
[-C--:B------:R-:W-:Y:S01]  /*3170*/  IMAD R239, R241, R230.reuse, R189 ;  /* 0x000000e6f1ef7224 */ /* 0x080fe200078e02bd */
[C---:B------:R-:W-:Y:S01]  /*3180*/  LOP3.LUT R233, R217.reuse, 0x18, RZ, 0xfc, !PT ;  /* 0x00000018d9e97812 */ /* 0x040fe200078efcff */
[CC--:B------:R-:W-:Y:S01]  /*3190*/  IMAD R251, R214.reuse, R230.reuse, R193 ;  /* 0x000000e6d6fb7224 */ /* 0x0c0fe200078e02c1 */
[C---:B------:R-:W-:Y:S01]  /*31a0*/  LOP3.LUT R249, R217.reuse, 0x10, RZ, 0xfc, !PT ;  /* 0x00000010d9f97812 */ /* 0x040fe200078efcff */
[-C--:B------:R-:W-:Y:S01]  /*31b0*/  IMAD R210, R214, R230.reuse, R191 ;  /* 0x000000e6d6d27224 */ /* 0x080fe200078e02bf */
[----:B------:R-:W-:Y:S01]  /*31c0*/  LOP3.LUT R222, R217, 0x8, RZ, 0xfc, !PT ;  /* 0x00000008d9de7812 */ /* 0x000fe200078efcff */
[-C--:B------:R-:W-:Y:S01]  /*31d0*/  IMAD R227, R233, R230.reuse, R193 ;  /* 0x000000e6e9e37224 */ /* 0x080fe200078e02c1 */
[----:B------:R-:W-:Y:S01]  /*31e0*/  LEA.HI.X R209, R209, RZ, R24, 0x2, P3 ;  /* 0x000000ffd1d17211 */ /* 0x000fe200018f1418 */
[----:B------:R-:W-:Y:S01]  /*31f0*/  VIADD R24, R217, 0x4 ;  /* 0x00000004d9187836 */ /* 0x000fe20000000000 */
[----:B------:R-:W-:Y:S01]  /*3200*/  LEA.HI.X R181, R181, RZ, R26, 0x2, P1 ;  /* 0x000000ffb5b57211 */ /* 0x000fe200008f141a */
[CC--:B------:R-:W-:Y:S01]  /*3210*/  IMAD R229, R233.reuse, R230.reuse, R191 ;  /* 0x000000e6e9e57224 */ /* 0x0c0fe200078e02bf */
[----:B------:R-:W-:Y:S01]  /*3220*/  LEA.HI.X R182, R182, RZ, R25, 0x2, P2 ;  /* 0x000000ffb6b67211 */ /* 0x000fe200010f1419 */
[-C--:B------:R-:W-:Y:S01]  /*3230*/  IMAD R231, R233, R230.reuse, R189 ;  /* 0x000000e6e9e77224 */ /* 0x080fe200078e02bd */
[----:B------:R-:W-:Y:S01]  /*3240*/  LEA.HI.X R206, R206, RZ, R27, 0x2, P0 ;  /* 0x000000ffcece7211 */ /* 0x000fe200000f141b */
[CC--:B------:R-:W-:Y:S01]  /*3250*/  IMAD R243, R249.reuse, R230.reuse, R193 ;  /* 0x000000e6f9f37224 */ /* 0x0c0fe200078e02c1 */
[----:B------:R-:W-:Y:S01]  /*3260*/  SHF.R.S32.HI R26, RZ, 0x1f, R207 ;  /* 0x0000001fff1a7819 */ /* 0x000fe200000114cf */
[-C--:B------:R-:W-:Y:S01]  /*3270*/  IMAD R245, R249, R230.reuse, R191 ;  /* 0x000000e6f9f57224 */ /* 0x080fe200078e02bf */
[----:B------:R-:W-:Y:S01]  /*3280*/  LEA R185, P1, R207, 0x100, 0x2 ;  /* 0x00000100cfb97811 */ /* 0x000fe200078210ff */
[-CC-:B------:R-:W-:Y:S01]  /*3290*/  IMAD R247, R249, R230.reuse, R189.reuse ;  /* 0x000000e6f9f77224 */ /* 0x180fe200078e02bd */
[----:B------:R-:W-:Y:S01]  /*32a0*/  SHF.R.S32.HI R25, RZ, 0x1f, R208 ;  /* 0x0000001fff197819 */ /* 0x000fe200000114d0 */
[-C--:B------:R-:W-:Y:S01]  /*32b0*/  IMAD R212, R214, R230.reuse, R189 ;  /* 0x000000e6d6d47224 */ /* 0x080fe200078e02bd */
[----:B------:R-:W-:Y:S01]  /*32c0*/  LEA R204, P2, R208, 0x100, 0x2 ;  /* 0x00000100d0cc7811 */ /* 0x000fe200078410ff */
[CC--:B------:R-:W-:Y:S01]  /*32d0*/  IMAD R216, R222.reuse, R230.reuse, R193 ;  /* 0x000000e6ded87224 */ /* 0x0c0fe200078e02c1 */
[----:B------:R-:W-:Y:S01]  /*32e0*/  SHF.R.S32.HI R232, RZ, 0x1f, R175 ;  /* 0x0000001fffe87819 */ /* 0x000fe200000114af */
[C---:B------:R-:W-:Y:S01]  /*32f0*/  IMAD R218, R222.reuse, R230, R191 ;  /* 0x000000e6deda7224 */ /* 0x040fe200078e02bf */
[----:B-1----:R-:W-:Y:S01]  /*3300*/  LEA R196, P0, R175, R196, 0x3 ;  /* 0x000000c4afc47211 */ /* 0x002fe200078018ff */
[-C--:B------:R-:W-:Y:S01]  /*3310*/  IMAD R220, R222, R230.reuse, R189 ;  /* 0x000000e6dedc7224 */ /* 0x080fe200078e02bd */
[----:B------:R-:W-:Y:S01]  /*3320*/  LEA.HI.X R207, R207, RZ, R26, 0x2, P1 ;  /* 0x000000ffcfcf7211 */ /* 0x000fe200008f141a */
[-C--:B------:R-:W-:Y:S01]  /*3330*/  IMAD R217, R217, R230.reuse, R187 ;  /* 0x000000e6d9d97224 */ /* 0x080fe200078e02bb */
[----:B------:R-:W-:Y:S01]  /*3340*/  LEA.HI.X R208, R208, RZ, R25, 0x2, P2 ;  /* 0x000000ffd0d07211 */ /* 0x000fe200010f1419 */
[-CC-:B------:R-:W-:Y:S01]  /*3350*/  IMAD R225, R225, R230.reuse, R187.reuse ;  /* 0x000000e6e1e17224 */ /* 0x180fe200078e02bb */
[----:B------:R-:W-:Y:S01]  /*3360*/  LEA.HI.X R197, R175, R197, R232, 0x3, P0 ;  /* 0x000000c5afc57211 */ /* 0x000fe200000f1ce8 */
[-CC-:B------:R-:W-:Y:S01]  /*3370*/  IMAD R233, R233, R230.reuse, R187.reuse ;  /* 0x000000e6e9e97224 */ /* 0x180fe200078e02bb */
[----:B------:R-:W-:Y:S01]  /*3380*/  USHF.R.S32.HI UR19, URZ, 0x5, UR7 ;  /* 0x000000053f137899 */ /* 0x000fe20008011407 */
[-CC-:B------:R-:W-:Y:S01]  /*3390*/  IMAD R241, R241, R230.reuse, R187.reuse ;  /* 0x000000e6f1f17224 */ /* 0x180fe200078e02bb */
[----:B------:R-:W-:Y:S01]  /*33a0*/  CS2R R88, SRZ ;  /* 0x0000000000587805 */ /* 0x000fe2000001ff00 */
[-CC-:B------:R-:W-:Y:S01]  /*33b0*/  IMAD R249, R249, R230.reuse, R187.reuse ;  /* 0x000000e6f9f97224 */ /* 0x180fe200078e02bb */
[----:B------:R-:W-:Y:S01]  /*33c0*/  CS2R R90, SRZ ;  /* 0x00000000005a7805 */ /* 0x000fe2000001ff00 */
[-CC-:B------:R-:W-:Y:S01]  /*33d0*/  IMAD R214, R214, R230.reuse, R187.reuse ;  /* 0x000000e6d6d67224 */ /* 0x180fe200078e02bb */
[----:B------:R-:W-:Y:S01]  /*33e0*/  CS2R R92, SRZ ;  /* 0x00000000005c7805 */ /* 0x000fe2000001ff00 */
[-C--:B------:R-:W-:Y:S01]  /*33f0*/  IMAD R222, R222, R230.reuse, R187 ;  /* 0x000000e6dede7224 */ /* 0x080fe200078e02bb */
[----:B------:R-:W-:Y:S01]  /*3400*/  CS2R R94, SRZ ;  /* 0x00000000005e7805 */ /* 0x000fe2000001ff00 */
[CC--:B------:R-:W-:Y:S01]  /*3410*/  IMAD R224, R24.reuse, R230.reuse, R193 ;  /* 0x000000e618e07224 */ /* 0x0c0fe200078e02c1 */
[----:B------:R-:W-:Y:S01]  /*3420*/  CS2R R96, SRZ ;  /* 0x0000000000607805 */ /* 0x000fe2000001ff00 */
[CC--:B------:R-:W-:Y:S01]  /*3430*/  IMAD R226, R24.reuse, R230.reuse, R191 ;  /* 0x000000e618e27224 */ /* 0x0c0fe200078e02bf */
[----:B------:R-:W-:Y:S01]  /*3440*/  CS2R R98, SRZ ;  /* 0x0000000000627805 */ /* 0x000fe2000001ff00 */
[CC--:B------:R-:W-:Y:S01]  /*3450*/  IMAD R228, R24.reuse, R230.reuse, R189 ;  /* 0x000000e618e47224 */ /* 0x0c0fe200078e02bd */
[----:B------:R-:W-:Y:S01]  /*3460*/  CS2R R100, SRZ ;  /* 0x0000000000647805 */ /* 0x000fe2000001ff00 */
[----:B------:R-:W-:Y:S01]  /*3470*/  IMAD R230, R24, R230, R187 ;  /* 0x000000e618e67224 */ /* 0x000fe200078e02bb */
[----:B------:R-:W-:-:S02]  /*3480*/  CS2R R102, SRZ ;  /* 0x0000000000667805 */ /* 0x000fc4000001ff00 */
[----:B------:R-:W-:Y:S02]  /*3490*/  CS2R R104, SRZ ;  /* 0x0000000000687805 */ /* 0x000fe4000001ff00 */
[----:B------:R-:W-:Y:S02]  /*34a0*/  CS2R R106, SRZ ;  /* 0x00000000006a7805 */ /* 0x000fe4000001ff00 */
[----:B------:R-:W-:Y:S02]  /*34b0*/  CS2R R108, SRZ ;  /* 0x00000000006c7805 */ /* 0x000fe4000001ff00 */
[----:B------:R-:W-:Y:S02]  /*34c0*/  CS2R R110, SRZ ;  /* 0x00000000006e7805 */ /* 0x000fe4000001ff00 */
[----:B------:R-:W-:Y:S02]  /*34d0*/  CS2R R112, SRZ ;  /* 0x0000000000707805 */ /* 0x000fe4000001ff00 */
        /* <DEDUP_REMOVED lines=51> */
[----:B------:R-:W-:Y:S01]  /*3810*/  SHF.L.U64.HI R232, R175, 0x2, R232 ;  /* 0x00000002afe87819 */ /* 0x000fe200000102e8 */
[----:B------:R-:W-:Y:S01]  /*3820*/  UIADD3 UR18, UR18, -0x40, URZ ;  /* 0xffffffc012127890 */ /* 0x000fe2000fffe03f */
[----:B------:R-:W-:Y:S01]  /*3830*/  UMOV UR4, URZ ;  /* 0x0000003f00047c82 */ /* 0x000fe20008000000 */
[----:B------:R-:W-:Y:S01]  /*3840*/  UMOV UR16, 0x1 ;  /* 0x0000000100107882 */ /* 0x000fe20000000000 */
[----:B------:R-:W-:Y:S01]  /*3850*/  UIADD3 UR29, UR19, -0x2, URZ ;  /* 0xfffffffe131d7890 */ /* 0x000fe2000fffe03f */
[----:B------:R-:W-:Y:S01]  /*3860*/  UMOV UR20, 0xffffffff ;  /* 0xffffffff00147882 */ /* 0x000fe20000000000 */
[----:B------:R-:W-:-:S10]  /*3870*/  ULDC.64 UR26, c[0x0][0x210] ;  /* 0x00008400001a7ab9 */ /* 0x000fd40000000a00 */
.L_x_1:
[----:B------:R-:W-:Y:S01]  /*3880*/  UIADD3 UR20, UR20, 0x1, URZ ;  /* 0x0000000114147890 */ /* 0x000fe2000fffe03f */
[----:B------:R-:W-:-:S04]  /*3890*/  DEPBAR.LE SB0, 0x2 ;  /* 0x000080800000791a */ /* 0x000fc80000000000 */
[----:B------:R-:W-:Y:S01]  /*38a0*/  UISETP.GE.AND UP0, UPT, UR20, 0x3, UPT ;  /* 0x000000031400788c */ /* 0x000fe2000bf06270 */
[----:B------:R-:W-:Y:S01]  /*38b0*/  BAR.SYNC.DEFER_BLOCKING 0x0 ;  /* 0x0000000000007b1d */ /* 0x000fe20000010000 */
[----:B------:R-:W-:Y:S01]  /*38c0*/  ISETP.GE.AND P0, PT, R3, UR18, PT ;  /* 0x0000001203007c0c */ /* 0x000fe2000bf06270 */
[----:B------:R-:W-:Y:S01]  /*38d0*/  UIADD3 UR16, UR16, 0x1, URZ ;  /* 0x0000000110107890 */ /* 0x000fe2000fffe03f */
[----:B-1----:R-:W-:Y:S01]  /*38e0*/  IADD3 R194, P4, R205, UR26, RZ ;  /* 0x0000001acdc27c10 */ /* 0x002fe2000ff9e0ff */
[----:B------:R-:W-:Y:S01]  /*38f0*/  USEL UR20, UR20, URZ, !UP0 ;  /* 0x0000003f14147287 */ /* 0x000fe2000c000000 */
[----:B------:R-:W-:Y:S01]  /*3900*/  SEL R186, RZ, 0x10, P0 ;  /* 0x00000010ffba7807 */ /* 0x000fe20000000000 */
[----:B------:R-:W-:Y:S01]  /*3910*/  UMOV UR9, 0x40000040 ;  /* 0x4000004000097882 */ /* 0x000fe20000000000 */
[----:B------:R-:W-:Y:S01]  /*3920*/  UMOV UR11, 0x40000040 ;  /* 0x40000040000b7882 */ /* 0x000fe20000000000 */
[----:B------:R-:W-:Y:S01]  /*3930*/  ULEA UR21, UR20, UR17, 0xe ;  /* 0x0000001114157291 */ /* 0x000fe2000f8e703f */
[----:B------:R-:W-:Y:S01]  /*3940*/  ISETP.GE.AND P2, PT, R13, UR18, PT ;  /* 0x000000120d007c0c */ /* 0x000fe2000bf46270 */
[----:B------:R-:W-:Y:S01]  /*3950*/  UMOV UR15, UR11 ;  /* 0x0000000b000f7c82 */ /* 0x000fe20008000000 */
[----:B------:R-:W-:Y:S01]  /*3960*/  UISETP.GE.AND UP0, UPT, UR4, UR29, UPT ;  /* 0x0000001d0400728c */ /* 0x000fe2000bf06270 */
[----:B------:R-:W-:Y:S01]  /*3970*/  IADD3.X R195, R209, UR27, RZ, P4, !PT ;  /* 0x0000001bd1c37c10 */ /* 0x000fe2000a7fe4ff */
[----:B------:R-:W-:Y:S01]  /*3980*/  UIADD3 UR6, UR21, 0xc000, URZ ;  /* 0x0000c00015067890 */ /* 0x000fe2000fffe03f */
[----:B------:R-:W-:Y:S01]  /*3990*/  SEL R187, RZ, 0x4, P2 ;  /* 0x00000004ffbb7807 */ /* 0x000fe20001000000 */
[----:B------:R-:W-:Y:S01]  /*39a0*/  USHF.R.U32.HI UR7, URZ, 0x4, UR21 ;  /* 0x000000043f077899 */ /* 0x000fe20008011615 */
[----:B------:R-:W-:Y:S01]  /*39b0*/  IADD3 R190, P4, R185, UR26, RZ ;  /* 0x0000001ab9be7c10 */ /* 0x000fe2000ff9e0ff */
[----:B------:R-:W-:Y:S01]  /*39c0*/  USHF.R.U32.HI UR8, URZ, 0x4, UR6 ;  /* 0x000000043f087899 */ /* 0x000fe20008011606 */
[----:B------:R-:W-:Y:S01]  /*39d0*/  PLOP3.LUT P1, PT, PT, PT, UP0, 0x40, 0x0 ;  /* 0x000000000000781c */ /* 0x000fe20003f2e808 */
[----:B------:R-:W-:Y:S01]  /*39e0*/  ULOP3.LUT UR6, UR7, 0x3fff, URZ, 0xc0, !UPT ;  /* 0x00003fff07067892 */ /* 0x000fe2000f8ec03f */
[----:B------:R-:W-:Y:S01]  /*39f0*/  PLOP3.LUT P5, PT, PT, PT, UP0, 0x40, 0x0 ;  /* 0x000000000000781c */ /* 0x000fe20003fae808 */
[----:B------:R-:W-:Y:S01]  /*3a00*/  ULOP3.LUT UR8, UR8, 0x3fff, URZ, 0xc0, !UPT ;  /* 0x00003fff08087892 */ /* 0x000fe2000f8ec03f */
[----:B------:R-:W-:Y:S01]  /*3a10*/  SEL R186, R186, RZ, P1 ;  /* 0x000000ffbaba7207 */ /* 0x000fe20000800000 */
[----:B------:R-:W-:Y:S01]  /*3a20*/  ULOP3.LUT UR7, UR6, 0x4000000, URZ, 0xfc, !UPT ;  /* 0x0400000006077892 */ /* 0x000fe2000f8efc3f */
[----:B------:R-:W-:Y:S01]  /*3a30*/  WARPGROUP.ARRIVE ;  /* 0x00000000000079c5 */ /* 0x000fe20000000000 */
[----:B------:R-:W-:Y:S01]  /*3a40*/  ULOP3.LUT UR10, UR8, 0x4000000, URZ, 0xfc, !UPT ;  /* 0x04000000080a7892 */ /* 0x000fe2000f8efc3f */
[----:B------:R-:W-:Y:S01]  /*3a50*/  ISETP.GE.AND P1, PT, R12, UR18, PT ;  /* 0x000000120c007c0c */ /* 0x000fe2000bf26270 */
[----:B------:R-:W-:Y:S01]  /*3a60*/  UISETP.GE.AND UP1, UPT, UR16, 0x3, UPT ;  /* 0x000000031000788c */ /* 0x000fe2000bf26270 */
[----:B------:R-:W-:Y:S01]  /*3a70*/  ISETP.NE.U32.AND P0, PT, R186, RZ, PT ;  /* 0x000000ffba00720c */ /* 0x000fe20003f05070 */
[----:B------:R-:W-:Y:S01]  /*3a80*/  UIADD3 UR4, UR4, 0x1, URZ ;  /* 0x0000000104047890 */ /* 0x000fe2000fffe03f */
[----:B------:R-:W-:Y:S01]  /*3a90*/  SEL R186, RZ, 0x4, P1 ;  /* 0x00000004ffba7807 */ /* 0x000fe20000800000 */
[----:B------:R-:W-:Y:S01]  /*3aa0*/  UMOV UR8, UR7 ;  /* 0x0000000700087c82 */ /* 0x000fe20008000000 */
[----:B------:R-:W-:Y:S01]  /*3ab0*/  UMOV UR7, URZ ;  /* 0x0000003f00077c82 */ /* 0x000fe20008000000 */
[----:B------:R-:W-:Y:S01]  /*3ac0*/  UMOV UR14, UR10 ;  /* 0x0000000a000e7c82 */ /* 0x000fe20008000000 */
[----:B------:R-:W-:Y:S01]  /*3ad0*/  HGMMA.64x128x8.F32.TF32 R88, gdesc[UR8], R88 ;  /* 0x05e00000085879f0 */ /* 0x000fe20008702858 */
[----:B------:R-:W-:Y:S01]  /*3ae0*/  UMOV UR8, 0x4000200 ;  /* 0x0400020000087882 */ /* 0x000fe20000000000 */
[----:B------:R-:W-:Y:S01]  /*3af0*/  UMOV UR9, 0x40000040 ;  /* 0x4000004000097882 */ /* 0x000fe20000000000 */
[----:B------:R-:W-:Y:S01]  /*3b00*/  USEL UR16, UR16, URZ, !UP1 ;  /* 0x0000003f10107287 */ /* 0x000fe2000c800000 */
[----:B------:R-:W-:Y:S01]  /*3b10*/  PLOP3.LUT P6, PT, PT, PT, UP0, 0x40, 0x0 ;  /* 0x000000000000781c */ /* 0x000fe20003fce808 */
[----:B------:R-:W-:Y:S01]  /*3b20*/  UIADD3.64 UR12, UR6, UR8, URZ ;  /* 0x00000008060c7297 */ /* 0x000fe2000fffe03f */
[----:B------:R-:W-:Y:S01]  /*3b30*/  SEL R186, R186, RZ, P5 ;  /* 0x000000ffbaba7207 */ /* 0x000fe20002800000 */
[----:B------:R-:W-:Y:S01]  /*3b40*/  UIADD3 UR7, UR21, 0xc020, URZ ;  /* 0x0000c02015077890 */ /* 0x000fe2000fffe03f */
[----:B------:R-:W-:Y:S01]  /*3b50*/  IADD3 R192, P3, R204, UR26, RZ ;  /* 0x0000001accc07c10 */ /* 0x000fe2000ff7e0ff */
[----:B------:R-:W-:Y:S01]  /*3b60*/  UIADD3 UR6, UR21, 0x20, URZ ;  /* 0x0000002015067890 */ /* 0x000fe2000fffe03f */
[----:B------:R-:W-:Y:S01]  /*3b70*/  SEL R187, R187, RZ, P6 ;  /* 0x000000ffbbbb7207 */ /* 0x000fe20003000000 */
[----:B------:R-:W-:Y:S01]  /*3b80*/  USHF.R.U32.HI UR7, URZ, 0x4, UR7 ;  /* 0x000000043f077899 */ /* 0x000fe20008011607 */
[----:B------:R-:W-:Y:S01]  /*3b90*/  ISETP.NE.U32.AND P2, PT, R186, RZ, PT ;  /* 0x000000ffba00720c */ /* 0x000fe20003f45070 */
[----:B------:R-:W-:Y:S01]  /*3ba0*/  USHF.R.U32.HI UR6, URZ, 0x4, UR6 ;  /* 0x000000043f067899 */ /* 0x000fe20008011606 */
[----:B------:R-:W-:Y:S01]  /*3bb0*/  HGMMA.64x128x8.F32.TF32 R24, gdesc[UR12], R24, gsb0 ;  /* 0x05e000000c1879f0 */ /* 0x000fe20008002818 */
[----:B------:R-:W-:Y:S01]  /*3bc0*/  ULOP3.LUT UR7, UR7, 0x3fff, URZ, 0xc0, !UPT ;  /* 0x00003fff07077892 */ /* 0x000fe2000f8ec03f */
[----:B------:R-:W-:Y:S01]  /*3bd0*/  IADD3.X R191, R207, UR27, RZ, P4, !PT ;  /* 0x0000001bcfbf7c10 */ /* 0x000fe2000a7fe4ff */
[----:B------:R-:W-:Y:S01]  /*3be0*/  ULOP3.LUT UR6, UR6, 0x3fff, URZ, 0xc0, !UPT ;  /* 0x00003fff06067892 */ /* 0x000fe2000f8ec03f */
[----:B------:R-:W-:Y:S01]  /*3bf0*/  IADD3.X R193, R208, UR27, RZ, P3, !PT ;  /* 0x0000001bd0c17c10 */ /* 0x000fe20009ffe4ff */
[----:B------:R-:W-:Y:S01]  /*3c00*/  ULOP3.LUT UR14, UR7, 0x4000000, URZ, 0xfc, !UPT ;  /* 0x04000000070e7892 */ /* 0x000fe2000f8efc3f */
[----:B------:R-:W-:Y:S01]  /*3c10*/  IADD3 R186, P4, R179, UR26, RZ ;  /* 0x0000001ab3ba7c10 */ /* 0x000fe2000ff9e0ff */
[----:B------:R-:W-:Y:S01]  /*3c20*/  ULOP3.LUT UR12, UR6, 0x4000000, URZ, 0xfc, !UPT ;  /* 0x04000000060c7892 */ /* 0x000fe2000f8efc3f */
[----:B------:R-:W-:Y:S01]  /*3c30*/  IADD3 R188, P3, R184, UR26, RZ ;  /* 0x0000001ab8bc7c10 */ /* 0x000fe2000ff7e0ff */
[----:B------:R-:W-:Y:S01]  /*3c40*/  UMOV UR15, 0x40000040 ;  /* 0x40000040000f7882 */ /* 0x000fe20000000000 */
[----:B------:R-:W-:Y:S01]  /*3c50*/  UMOV UR13, 0x40000040 ;  /* 0x40000040000d7882 */ /* 0x000fe20000000000 */
[----:B------:R-:W-:Y:S01]  /*3c60*/  UMOV UR7, URZ ;  /* 0x0000003f00077c82 */ /* 0x000fe20008000000 */
[----:B------:R-:W-:-:S02]  /*3c70*/  ISETP.NE.U32.AND P1, PT, R187, RZ, PT ;  /* 0x000000ffbb00720c */ /* 0x000fc40003f25070 */
[----:B------:R-:W-:Y:S02]  /*3c80*/  IADD3.X R187, R183, UR27, RZ, P4, !PT ;  /* 0x0000001bb7bb7c10 */ /* 0x000fe4000a7fe4ff */
[----:B------:R-:W-:Y:S02]  /*3c90*/  IADD3.X R189, R206, UR27, RZ, P3, !PT ;  /* 0x0000001bcebd7c10 */ /* 0x000fe40009ffe4ff */
[----:B------:R-:W-:Y:S02]  /*3ca0*/  ISETP.GE.AND P3, PT, R14, UR18, PT ;  /* 0x000000120e007c0c */ /* 0x000fe4000bf66270 */
[----:B------:R-:W-:Y:S02]  /*3cb0*/  PLOP3.LUT P5, PT, PT, PT, UP0, 0x40, 0x0 ;  /* 0x000000000000781c */ /* 0x000fe40003fae808 */
[----:B------:R-:W-:Y:S01]  /*3cc0*/  PLOP3.LUT P6, PT, PT, PT, UP0, 0x40, 0x0 ;  /* 0x000000000000781c */ /* 0x000fe20003fce808 */
[----:B------:R-:W-:-:S06]  /*3cd0*/  WARPGROUP.ARRIVE ;  /* 0x00000000000079c5 */ /* 0x000fcc0000000000 */
[----:B------:R-:W-:Y:S01]  /*3ce0*/  HGMMA.64x128x8.F32.TF32 R88, gdesc[UR12], R88 ;  /* 0x05e000000c5879f0 */ /* 0x000fe20008702858 */
[----:B------:R-:W-:Y:S02]  /*3cf0*/  UIADD3.64 UR12, UR6, UR8, URZ ;  /* 0x00000008060c7297 */ /* 0x000fe4000fffe03f */
[----:B------:R-:W-:Y:S02]  /*3d00*/  UIADD3 UR7, UR21, 0xc040, URZ ;  /* 0x0000c04015077890 */ /* 0x000fe4000fffe03f */
[----:B------:R-:W-:Y:S02]  /*3d10*/  UIADD3 UR6, UR21, 0x40, URZ ;  /* 0x0000004015067890 */ /* 0x000fe4000fffe03f */
[----:B------:R-:W-:Y:S02]  /*3d20*/  USHF.R.U32.HI UR7, URZ, 0x4, UR7 ;  /* 0x000000043f077899 */ /* 0x000fe40008011607 */
[----:B------:R-:W-:Y:S02]  /*3d30*/  USHF.R.U32.HI UR6, URZ, 0x4, UR6 ;  /* 0x000000043f067899 */ /* 0x000fe40008011606 */
[----:B------:R-:W-:Y:S01]  /*3d40*/  ULOP3.LUT UR7, UR7, 0x3fff, URZ, 0xc0, !UPT ;  /* 0x00003fff07077892 */ /* 0x000fe2000f8ec03f */
[----:B------:R-:W-:Y:S01]  /*3d50*/  HGMMA.64x128x8.F32.TF32 R24, gdesc[UR12], R24, gsb0 ;  /* 0x05e000000c1879f0 */ /* 0x000fe20008002818 */
[----:B------:R-:W-:-:S02]  /*3d60*/  ULOP3.LUT UR6, UR6, 0x3fff, URZ, 0xc0, !UPT ;  /* 0x00003fff06067892 */ /* 0x000fc4000f8ec03f */
[----:B------:R-:W-:Y:S02]  /*3d70*/  ULOP3.LUT UR14, UR7, 0x4000000, URZ, 0xfc, !UPT ;  /* 0x04000000070e7892 */ /* 0x000fe4000f8efc3f */
[----:B------:R-:W-:Y:S01]  /*3d80*/  ULOP3.LUT UR12, UR6, 0x4000000, URZ, 0xfc, !UPT ;  /* 0x04000000060c7892 */ /* 0x000fe2000f8efc3f */
[----:B------:R-:W-:Y:S01]  /*3d90*/  UMOV UR15, 0x40000040 ;  /* 0x40000040000f7882 */ /* 0x000fe20000000000 */
[----:B------:R-:W-:Y:S01]  /*3da0*/  UMOV UR13, 0x40000040 ;  /* 0x40000040000d7882 */ /* 0x000fe20000000000 */
[----:B------:R-:W-:Y:S01]  /*3db0*/  UMOV UR7, URZ ;  /* 0x0000003f00077c82 */ /* 0x000fe20008000000 */
        /* <DEDUP_REMOVED lines=18> */
[----:B------:R-:W-:-:S06]  /*3ee0*/  ULEA UR6, UR16, UR17, 0xe ;  /* 0x0000001110067291 */ /* 0x000fcc000f8e703f */
[----:B------:R-:W-:Y:S02]  /*3ef0*/  LEA R199, R4, UR6, 0x2 ;  /* 0x0000000604c77c11 */ /* 0x000fe4000f8e10ff */
[----:B------:R-:W-:Y:S01]  /*3f00*/  LEA R201, R5, UR6, 0x2 ;  /* 0x0000000605c97c11 */ /* 0x000fe2000f8e10ff */
[----:B------:R-:W-:Y:S01]  /*3f10*/  HGMMA.64x128x8.F32.TF32 R24, gdesc[UR12], R24, gsb0 ;  /* 0x05e000000c1879f0 */ /* 0x000fe20008002818 */
[----:B------:R-:W-:Y:S02]  /*3f20*/  LEA R203, R6, UR6, 0x2 ;  /* 0x0000000606cb7c11 */ /* 0x000fe4000f8e10ff */
[----:B------:R-:W-:Y:S02]  /*3f30*/  LEA R198, R7, UR6, 0x2 ;  /* 0x0000000607c67c11 */ /* 0x000fe4000f8e10ff */
[----:B------:R-:W-:Y:S02]  /*3f40*/  LEA R200, R8, UR6, 0x2 ;  /* 0x0000000608c87c11 */ /* 0x000fe4000f8e10ff */
[----:B------:R-:W-:-:S02]  /*3f50*/  LEA R234, R21, UR6, 0x2 ;  /* 0x0000000615ea7c11 */ /* 0x000fc4000f8e10ff */
[----:B------:R-:W-:Y:S01]  /*3f60*/  LEA R236, R159, UR6, 0x2 ;  /* 0x000000069fec7c11 */ /* 0x000fe2000f8e10ff */
[----:B------:R-:W-:Y:S02]  /*3f70*/  WARPGROUP.DEPBAR.LE gsb0, 0x1 ;  /* 0x00008000000079c5 */ /* 0x000fe40000010100 */
[----:B------:R-:W-:Y:S06]  /*3f80*/  BAR.SYNC.DEFER_BLOCKING 0x0 ;  /* 0x0000000000007b1d */ /* 0x000fec0000010000 */
[----:B------:R-:W-:Y:S01]  /*3f90*/  @!PT LDS RZ, [RZ] ;  /* 0x00000000fffff984 */ /* 0x000fe20000000800 */
[----:B------:R-:W-:Y:S01]  /*3fa0*/  @!PT LDS RZ, [RZ] ;  /* 0x00000000fffff984 */ /* 0x000fe20000000800 */
[----:B------:R-:W-:Y:S01]  /*3fb0*/  @!PT LDS RZ, [RZ] ;  /* 0x00000000fffff984 */ /* 0x000fe20000000800 */
[----:B------:R1:W-:Y:S04]  /*3fc0*/  LDGSTS.E.BYPASS.128 [R199], desc[UR24][R194.64], P0 ;  /* 0x00000000c2c77fae */ /* 0x0003e80008101c58 */
[----:B------:R2:W-:Y:S04]  /*3fd0*/  LDGSTS.E.BYPASS.128 [R201], desc[UR24][R192.64], P0 ;  /* 0x00000000c0c97fae */ /* 0x0005e80008101c58 */
[----:B------:R3:W-:Y:S01]  /*3fe0*/  LDGSTS.E.BYPASS.128 [R203], desc[UR24][R190.64], P0 ;  /* 0x00000000becb7fae */ /* 0x0007e20008101c58 */
[----:B-1----:R-:W-:-:S03]  /*3ff0*/  IADD3 R194, P4, R178, UR26, RZ ;  /* 0x0000001ab2c27c10 */ /* 0x002fc6000ff9e0ff */
[----:B------:R1:W-:Y:S01]  /*4000*/  LDGSTS.E.BYPASS.128 [R198], desc[UR24][R188.64], P0 ;  /* 0x00000000bcc67fae */ /* 0x0003e20008101c58 */
[----:B------:R-:W-:Y:S02]  /*4010*/  LEA R199, R9, UR6, 0x2 ;  /* 0x0000000609c77c11 */ /* 0x000fe4000f8e10ff */
[----:B------:R-:W-:Y:S01]  /*4020*/  IADD3.X R195, R182, UR27, RZ, P4, !PT ;  /* 0x0000001bb6c37c10 */ /* 0x000fe2000a7fe4ff */
[----:B------:R4:W-:Y:S01]  /*4030*/  LDGSTS.E.BYPASS.128 [R200], desc[UR24][R186.64], P0 ;  /* 0x00000000bac87fae */ /* 0x0009e20008101c58 */
[----:B--2---:R-:W-:Y:S02]  /*4040*/  IADD3 R192, P4, R177, UR26, RZ ;  /* 0x0000001ab1c07c10 */ /* 0x004fe4000ff9e0ff */
[----:B---3--:R-:W-:Y:S01]  /*4050*/  SEL R191, RZ, 0x4, P3 ;  /* 0x00000004ffbf7807 */ /* 0x008fe20001800000 */
[----:B------:R2:W-:Y:S01]  /*4060*/  LDGSTS.E.BYPASS.128 [R199], desc[UR24][R194.64], P0 ;  /* 0x00000000c2c77fae */ /* 0x0005e20008101c58 */
[----:B------:R-:W-:Y:S01]  /*4070*/  IADD3 R190, P3, R176, UR26, RZ ;  /* 0x0000001ab0be7c10 */ /* 0x000fe2000ff7e0ff */
[----:B------:R-:W-:Y:S01]  /*4080*/  UIADD3 UR26, UP1, UR26, 0x80, URZ ;  /* 0x000000801a1a7890 */ /* 0x000fe2000ff3e03f */
[----:B------:R-:W-:-:S02]  /*4090*/  IADD3.X R193, R181, UR27, RZ, P4, !PT ;  /* 0x0000001bb5c17c10 */ /* 0x000fc4000a7fe4ff */
[----:B-1----:R-:W-:Y:S02]  /*40a0*/  SEL R188, R191, RZ, P5 ;  /* 0x000000ffbfbc7207 */ /* 0x002fe40002800000 */
[----:B------:R-:W-:Y:S01]  /*40b0*/  IADD3.X R191, R180, UR27, RZ, P3, !PT ;  /* 0x0000001bb4bf7c10 */ /* 0x000fe20009ffe4ff */
[----:B----4-:R-:W-:Y:S01]  /*40c0*/  IMAD.MOV.U32 R186, RZ, RZ, R196 ;  /* 0x000000ffffba7224 */ /* 0x010fe200078e00c4 */
[----:B------:R-:W-:Y:S01]  /*40d0*/  LEA R187, R10, UR6, 0x2 ;  /* 0x000000060abb7c11 */ /* 0x000fe2000f8e10ff */
[----:B------:R-:W-:Y:S01]  /*40e0*/  UIADD3.X UR27, URZ, UR27, URZ, UP1, !UPT ;  /* 0x0000001b3f1b7290 */ /* 0x000fe20008ffe43f */
[----:B------:R-:W-:Y:S02]  /*40f0*/  LEA R189, R11, UR6, 0x2 ;  /* 0x000000060bbd7c11 */ /* 0x000fe4000f8e10ff */
[----:B------:R-:W-:Y:S01]  /*4100*/  ISETP.GE.AND P4, PT, R16, UR18, PT ;  /* 0x0000001210007c0c */ /* 0x000fe2000bf86270 */
[----:B------:R1:W-:Y:S01]  /*4110*/  LDGSTS.E.BYPASS.128 [R187], desc[UR24][R192.64], P0 ;  /* 0x00000000c0bb7fae */ /* 0x0003e20008101c58 */
[----:B------:R-:W-:-:S02]  /*4120*/  ISETP.NE.U32.AND P3, PT, R188, RZ, PT ;  /* 0x000000ffbc00720c */ /* 0x000fc40003f65070 */
[----:B------:R-:W-:Y:S01]  /*4130*/  PLOP3.LUT P5, PT, PT, PT, UP0, 0x40, 0x0 ;  /* 0x000000000000781c */ /* 0x000fe20003fae808 */
[----:B------:R3:W-:Y:S01]  /*4140*/  LDGSTS.E.BYPASS.128 [R189], desc[UR24][R190.64], P0 ;  /* 0x00000000bebd7fae */ /* 0x0007e20008101c58 */
[----:B------:R-:W-:Y:S02]  /*4150*/  ISETP.GE.AND P0, PT, R15, UR18, PT ;  /* 0x000000120f007c0c */ /* 0x000fe4000bf06270 */
[----:B------:R-:W-:Y:S01]  /*4160*/  SEL R198, RZ, 0x4, P4 ;  /* 0x00000004ffc67807 */ /* 0x000fe20002000000 */
[----:B------:R-:W0:Y:S01]  /*4170*/  LDGDEPBAR ;  /* 0x00000000000079af */ /* 0x000e220000000000 */
[----:B------:R-:W-:Y:S02]  /*4180*/  SEL R188, RZ, 0x4, P0 ;  /* 0x00000004ffbc7807 */ /* 0x000fe40000000000 */
[----:B--2---:R-:W-:Y:S01]  /*4190*/  LEA R199, R20, UR6, 0x2 ;  /* 0x0000000614c77c11 */ /* 0x004fe2000f8e10ff */
[----:B-1----:R-:W-:Y:S01]  /*41a0*/  IMAD.MOV.U32 R187, RZ, RZ, R197 ;  /* 0x000000ffffbb7224 */ /* 0x002fe200078e00c5 */
[----:B------:R-:W-:Y:S01]  /*41b0*/  SEL R198, R198, RZ, P6 ;  /* 0x000000ffc6c67207 */ /* 0x000fe20003000000 */
[----:B------:R-:W-:Y:S01]  /*41c0*/  IMAD.WIDE R194, R217, 0x4, R186 ;  /* 0x00000004d9c27825 */ /* 0x000fe200078e02ba */
[----:B---3--:R-:W-:-:S02]  /*41d0*/  SEL R190, R188, RZ, P5 ;  /* 0x000000ffbcbe7207 */ /* 0x008fc40002800000 */
[----:B------:R-:W-:Y:S01]  /*41e0*/  ISETP.NE.U32.AND P0, PT, R198, RZ, PT ;  /* 0x000000ffc600720c */ /* 0x000fe20003f05070 */
[--C-:B------:R-:W-:Y:S01]  /*41f0*/  IMAD.WIDE R196, R215, 0x4, R186.reuse ;  /* 0x00000004d7c47825 */ /* 0x100fe200078e02ba */
[----:B------:R-:W-:Y:S01]  /*4200*/  ISETP.NE.U32.AND P4, PT, R190, RZ, PT ;  /* 0x000000ffbe00720c */ /* 0x000fe20003f85070 */
[----:B------:R1:W-:Y:S02]  /*4210*/  LDGSTS.E [R199+0xc000], desc[UR24][R194.64], P2 ;  /* 0x0c000000c2c77fae */ /* 0x0003e40009121858 */
[--C-:B------:R-:W-:Y:S02]  /*4220*/  IMAD.WIDE R188, R213, 0x4, R186.reuse ;  /* 0x00000004d5bc7825 */ /* 0x100fe400078e02ba */
[----:B------:R2:W-:Y:S02]  /*4230*/  LDGSTS.E [R234+0xc090], desc[UR24][R196.64], P2 ;  /* 0x0c090000c4ea7fae */ /* 0x0005e40009121858 */
[--C-:B------:R-:W-:Y:S02]  /*4240*/  IMAD.WIDE R192, R211, 0x4, R186.reuse ;  /* 0x00000004d3c07825 */ /* 0x100fe400078e02ba */
[----:B------:R3:W-:Y:S02]  /*4250*/  LDGSTS.E [R234+0xc120], desc[UR24][R188.64], P2 ;  /* 0x0c120000bcea7fae */ /* 0x0007e40009121858 */
[----:B------:R-:W-:-:S02]  /*4260*/  IMAD.WIDE R190, R230, 0x4, R186 ;  /* 0x00000004e6be7825 */ /* 0x000fc400078e02ba */
[----:B------:R4:W-:Y:S01]  /*4270*/  LDGSTS.E [R234+0xc1b0], desc[UR24][R192.64], P2 ;  /* 0x0c1b0000c0ea7fae */ /* 0x0009e20009121858 */
[----:B------:R-:W-:Y:S01]  /*4280*/  ISETP.GE.AND P2, PT, R18, UR18, PT ;  /* 0x0000001212007c0c */ /* 0x000fe2000bf46270 */
[--C-:B-1----:R-:W-:Y:S02]  /*4290*/  IMAD.WIDE R198, R228, 0x4, R186.reuse ;  /* 0x00000004e4c67825 */ /* 0x102fe400078e02ba */
[----:B------:R1:W-:Y:S02]  /*42a0*/  LDGSTS.E [R234+0xc010], desc[UR24][R190.64], P1 ;  /* 0x0c010000beea7fae */ /* 0x0003e40008921858 */
[--C-:B------:R-:W-:Y:S02]  /*42b0*/  IMAD.WIDE R202, R226, 0x4, R186.reuse ;  /* 0x00000004e2ca7825 */ /* 0x100fe400078e02ba */
[----:B------:R5:W-:Y:S02]  /*42c0*/  LDGSTS.E [R234+0xc080], desc[UR24][R198.64], P1 ;  /* 0x0c080000c6ea7fae */ /* 0x000be40008921858 */
[----:B------:R-:W-:-:S02]  /*42d0*/  IMAD.WIDE R200, R224, 0x4, R186 ;  /* 0x00000004e0c87825 */ /* 0x000fc400078e02ba */
[----:B------:R1:W-:Y:S02]  /*42e0*/  LDGSTS.E [R234+0xc130], desc[UR24][R202.64], P1 ;  /* 0x0c130000caea7fae */ /* 0x0003e40008921858 */
[--C-:B------:R-:W-:Y:S02]  /*42f0*/  IMAD.WIDE R194, R222, 0x4, R186.reuse ;  /* 0x00000004dec27825 */ /* 0x100fe400078e02ba */
[----:B------:R-:W-:Y:S01]  /*4300*/  LDGSTS.E [R234+0xc1a0], desc[UR24][R200.64], P1 ;  /* 0x0c1a0000c8ea7fae */ /* 0x000fe20008921858 */
[----:B------:R-:W-:Y:S01]  /*4310*/  ISETP.GE.AND P1, PT, R17, UR18, PT ;  /* 0x0000001211007c0c */ /* 0x000fe2000bf26270 */
[--C-:B--2---:R-:W-:Y:S02]  /*4320*/  IMAD.WIDE R196, R220, 0x4, R186.reuse ;  /* 0x00000004dcc47825 */ /* 0x104fe400078e02ba */
[----:B------:R-:W-:Y:S02]  /*4330*/  LDGSTS.E [R234+0xc020], desc[UR24][R194.64], P3 ;  /* 0x0c020000c2ea7fae */ /* 0x000fe40009921858 */
[----:B---3--:R-:W-:-:S02]  /*4340*/  IMAD.WIDE R188, R218, 0x4, R186 ;  /* 0x00000004dabc7825 */ /* 0x008fc400078e02ba */
[----:B------:R-:W-:Y:S02]  /*4350*/  LDGSTS.E [R234+0xc0b0], desc[UR24][R196.64], P3 ;  /* 0x0c0b0000c4ea7fae */ /* 0x000fe40009921858 */
[--C-:B----4-:R-:W-:Y:S02]  /*4360*/  IMAD.WIDE R192, R216, 0x4, R186.reuse ;  /* 0x00000004d8c07825 */ /* 0x110fe400078e02ba */
[----:B------:R2:W-:Y:S02]  /*4370*/  LDGSTS.E [R234+0xc100], desc[UR24][R188.64], P3 ;  /* 0x0c100000bcea7fae */ /* 0x0005e40009921858 */
[--C-:B-1----:R-:W-:Y:S02]  /*4380*/  IMAD.WIDE R190, R214, 0x4, R186.reuse ;  /* 0x00000004d6be7825 */ /* 0x102fe400078e02ba */
[----:B------:R-:W-:Y:S01]  /*4390*/  LDGSTS.E [R234+0xc190], desc[UR24][R192.64], P3 ;  /* 0x0c190000c0ea7fae */ /* 0x000fe20009921858 */
[----:B------:R-:W-:Y:S01]  /*43a0*/  PLOP3.LUT P3, PT, PT, PT, UP0, 0x40, 0x0 ;  /* 0x000000000000781c */ /* 0x000fe20003f6e808 */
[----:B-----5:R-:W-:-:S02]  /*43b0*/  IMAD.WIDE R198, R212, 0x4, R186 ;  /* 0x00000004d4c67825 */ /* 0x020fc400078e02ba */
[----:B------:R-:W-:Y:S02]  /*43c0*/  LDGSTS.E [R234+0xc030], desc[UR24][R190.64], P4 ;  /* 0x0c030000beea7fae */ /* 0x000fe4000a121858 */
[--C-:B------:R-:W-:Y:S01]  /*43d0*/  IMAD.WIDE R202, R210, 0x4, R186.reuse ;  /* 0x00000004d2ca7825 */ /* 0x100fe200078e02ba */
[----:B--2---:R-:W-:Y:S01]  /*43e0*/  SEL R188, RZ, 0x4, P1 ;  /* 0x00000004ffbc7807 */ /* 0x004fe20000800000 */
[----:B------:R1:W-:Y:S02]  /*43f0*/  LDGSTS.E [R234+0xc0a0], desc[UR24][R198.64], P4 ;  /* 0x0c0a0000c6ea7fae */ /* 0x0003e4000a121858 */
[--C-:B------:R-:W-:Y:S01]  /*4400*/  IMAD.WIDE R200, R251, 0x4, R186.reuse ;  /* 0x00000004fbc87825 */ /* 0x100fe200078e02ba */
[----:B------:R-:W-:Y:S01]  /*4410*/  SEL R188, R188, RZ, P3 ;  /* 0x000000ffbcbc7207 */ /* 0x000fe20001800000 */
[----:B------:R2:W-:Y:S02]  /*4420*/  LDGSTS.E [R234+0xc110], desc[UR24][R202.64], P4 ;  /* 0x0c110000caea7fae */ /* 0x0005e4000a121858 */
[--C-:B------:R-:W-:Y:S01]  /*4430*/  IMAD.WIDE R194, R249, 0x4, R186.reuse ;  /* 0x00000004f9c27825 */ /* 0x100fe200078e02ba */
[----:B------:R-:W-:Y:S01]  /*4440*/  PLOP3.LUT P3, PT, PT, PT, UP0, 0x40, 0x0 ;  /* 0x000000000000781c */ /* 0x000fe20003f6e808 */
[----:B------:R3:W-:Y:S02]  /*4450*/  LDGSTS.E [R234+0xc180], desc[UR24][R200.64], P4 ;  /* 0x0c180000c8ea7fae */ /* 0x0007e4000a121858 */
[----:B------:R-:W-:Y:S01]  /*4460*/  IMAD.WIDE R196, R247, 0x4, R186 ;  /* 0x00000004f7c47825 */ /* 0x000fe200078e02ba */
[----:B------:R-:W-:-:S02]  /*4470*/  ISETP.NE.U32.AND P1, PT, R188, RZ, PT ;  /* 0x000000ffbc00720c */ /* 0x000fc40003f25070 */
[----:B-1----:R-:W-:Y:S01]  /*4480*/  LEA R199, R160, UR6, 0x2 ;  /* 0x00000006a0c77c11 */ /* 0x002fe2000f8e10ff */
[--C-:B------:R-:W-:Y:S01]  /*4490*/  IMAD.WIDE R192, R245, 0x4, R186.reuse ;  /* 0x00000004f5c07825 */ /* 0x100fe200078e02ba */
[----:B------:R-:W-:Y:S01]  /*44a0*/  LEA R198, R161, UR6, 0x2 ;  /* 0x00000006a1c67c11 */ /* 0x000fe2000f8e10ff */
[----:B------:R1:W-:Y:S01]  /*44b0*/  LDGSTS.E [R236+0xc000], desc[UR24][R194.64], P0 ;  /* 0x0c000000c2ec7fae */ /* 0x0003e20008121858 */
[----:B------:R-:W-:Y:S01]  /*44c0*/  SEL R188, RZ, 0x4, P2 ;  /* 0x00000004ffbc7807 */ /* 0x000fe20001000000 */
[----:B------:R-:W-:Y:S01]  /*44d0*/  IMAD.WIDE R190, R243, 0x4, R186 ;  /* 0x00000004f3be7825 */ /* 0x000fe200078e02ba */
[----:B--2---:R-:W-:Y:S01]  /*44e0*/  LEA R203, R163, UR6, 0x2 ;  /* 0x00000006a3cb7c11 */ /* 0x004fe2000f8e10ff */
[----:B------:R2:W-:Y:S01]  /*44f0*/  LDGSTS.E [R199+0xc000], desc[UR24][R196.64], P0 ;  /* 0x0c000000c4c77fae */ /* 0x0005e20008121858 */
[----:B---3--:R-:W-:Y:S02]  /*4500*/  LEA R201, R162, UR6, 0x2 ;  /* 0x00000006a2c97c11 */ /* 0x008fe4000f8e10ff */
[----:B------:R-:W-:Y:S01]  /*4510*/  LEA R200, R165, UR6, 0x2 ;  /* 0x00000006a5c87c11 */ /* 0x000fe2000f8e10ff */
[----:B------:R3:W-:Y:S01]  /*4520*/  LDGSTS.E [R198+0xc000], desc[UR24][R192.64], P0 ;  /* 0x0c000000c0c67fae */ /* 0x0007e20008121858 */
[----:B------:R-:W-:-:S02]  /*4530*/  LEA R202, R168, UR6, 0x2 ;  /* 0x00000006a8ca7c11 */ /* 0x000fc4000f8e10ff */
[----:B------:R-:W-:Y:S01]  /*4540*/  LEA R234, R169, UR6, 0x2 ;  /* 0x00000006a9ea7c11 */ /* 0x000fe2000f8e10ff */
[----:B------:R4:W-:Y:S01]  /*4550*/  LDGSTS.E [R201+0xc000], desc[UR24][R190.64], P0 ;  /* 0x0c000000bec97fae */ /* 0x0009e20008121858 */
[----:B------:R-:W-:Y:S01]  /*4560*/  ISETP.GE.AND P0, PT, R19, UR18, PT ;  /* 0x0000001213007c0c */ /* 0x000fe2000bf06270 */
[----:B------:R-:W-:Y:S01]  /*4570*/  UIADD3 UR18, UR18, -0x20, URZ ;  /* 0xffffffe012127890 */ /* 0x000fe2000fffe03f */
[----:B-1----:R-:W-:Y:S01]  /*4580*/  SEL R194, R188, RZ, P3 ;  /* 0x000000ffbcc27207 */ /* 0x002fe20001800000 */
[--C-:B------:R-:W-:Y:S01]  /*4590*/  IMAD.WIDE R188, R241, 0x4, R186.reuse ;  /* 0x00000004f1bc7825 */ /* 0x100fe200078e02ba */
[----:B------:R-:W-:Y:S01]  /*45a0*/  PLOP3.LUT P3, PT, PT, PT, UP0, 0x40, 0x0 ;  /* 0x000000000000781c */ /* 0x000fe20003f6e808 */
[----:B------:R-:W-:Y:S01]  /*45b0*/  UISETP.NE.AND UP0, UPT, UR19, UR4, UPT ;  /* 0x000000041300728c */ /* 0x000fe2000bf05270 */
[----:B------:R-:W-:Y:S01]  /*45c0*/  ISETP.NE.U32.AND P2, PT, R194, RZ, PT ;  /* 0x000000ffc200720c */ /* 0x000fe20003f45070 */
[--C-:B--2---:R-:W-:Y:S01]  /*45d0*/  IMAD.WIDE R196, R239, 0x4, R186.reuse ;  /* 0x00000004efc47825 */ /* 0x104fe200078e02ba */
[----:B---3--:R-:W-:Y:S01]  /*45e0*/  SEL R198, RZ, 0x4, P0 ;  /* 0x00000004ffc67807 */ /* 0x008fe20000000000 */
[----:B------:R1:W-:Y:S01]  /*45f0*/  LDGSTS.E [R203+0xc000], desc[UR24][R188.64], P1 ;  /* 0x0c000000bccb7fae */ /* 0x0003e20008921858 */
[----:B------:R-:W-:Y:S01]  /*4600*/  LEA R199, R164, UR6, 0x2 ;  /* 0x00000006a4c77c11 */ /* 0x000fe2000f8e10ff */
[----:B------:R-:W-:Y:S01]  /*4610*/  IMAD.WIDE R194, R237, 0x4, R186 ;  /* 0x00000004edc27825 */ /* 0x000fe200078e02ba */
[----:B------:R-:W-:-:S02]  /*4620*/  SEL R198, R198, RZ, P3 ;  /* 0x000000ffc6c67207 */ /* 0x000fc40001800000 */
[----:B----4-:R-:W-:Y:S01]  /*4630*/  LEA R201, R166, UR6, 0x2 ;  /* 0x00000006a6c97c11 */ /* 0x010fe2000f8e10ff */
[--C-:B------:R-:W-:Y:S01]  /*4640*/  IMAD.WIDE R192, R235, 0x4, R186.reuse ;  /* 0x00000004ebc07825 */ /* 0x100fe200078e02ba */
[----:B------:R-:W-:Y:S01]  /*4650*/  ISETP.NE.U32.AND P0, PT, R198, RZ, PT ;  /* 0x000000ffc600720c */ /* 0x000fe20003f05070 */
[----:B------:R2:W-:Y:S01]  /*4660*/  LDGSTS.E [R199+0xc000], desc[UR24][R196.64], P1 ;  /* 0x0c000000c4c77fae */ /* 0x0005e20008921858 */
[----:B------:R-:W-:Y:S01]  /*4670*/  LEA R236, R174, UR6, 0x2 ;  /* 0x00000006aeec7c11 */ /* 0x000fe2000f8e10ff */
[--C-:B------:R-:W-:Y:S01]  /*4680*/  IMAD.WIDE R190, R233, 0x4, R186.reuse ;  /* 0x00000004e9be7825 */ /* 0x100fe200078e02ba */
[----:B-1----:R-:W-:Y:S01]  /*4690*/  LEA R203, R167, UR6, 0x2 ;  /* 0x00000006a7cb7c11 */ /* 0x002fe2000f8e10ff */
[----:B------:R1:W-:Y:S02]  /*46a0*/  LDGSTS.E [R200+0xc000], desc[UR24][R194.64], P1 ;  /* 0x0c000000c2c87fae */ /* 0x0003e40008921858 */
[--C-:B------:R-:W-:Y:S02]  /*46b0*/  IMAD.WIDE R188, R231, 0x4, R186.reuse ;  /* 0x00000004e7bc7825 */ /* 0x100fe400078e02ba */
[----:B------:R3:W-:Y:S01]  /*46c0*/  LDGSTS.E [R201+0xc000], desc[UR24][R192.64], P1 ;  /* 0x0c000000c0c97fae */ /* 0x0007e20008921858 */
[----:B------:R-:W-:Y:S01]  /*46d0*/  PLOP3.LUT P1, PT, PT, PT, UP0, 0x80, 0x0 ;  /* 0x000000000000781c */ /* 0x000fe20003f2f008 */
[----:B--2---:R-:W-:-:S02]  /*46e0*/  IMAD.WIDE R198, R229, 0x4, R186 ;  /* 0x00000004e5c67825 */ /* 0x004fc400078e02ba */
[----:B------:R2:W-:Y:S02]  /*46f0*/  LDGSTS.E [R203+0xc000], desc[UR24][R190.64], P2 ;  /* 0x0c000000becb7fae */ /* 0x0005e40009121858 */
[--C-:B------:R-:W-:Y:S01]  /*4700*/  IMAD.WIDE R196, R227, 0x4, R186.reuse ;  /* 0x00000004e3c47825 */ /* 0x100fe200078e02ba */
[----:B-1----:R-:W-:Y:S01]  /*4710*/  LEA R200, R170, UR6, 0x2 ;  /* 0x00000006aac87c11 */ /* 0x002fe2000f8e10ff */
[----:B------:R1:W-:Y:S02]  /*4720*/  LDGSTS.E [R202+0xc000], desc[UR24][R188.64], P2 ;  /* 0x0c000000bcca7fae */ /* 0x0003e40009121858 */
[--C-:B------:R-:W-:Y:S01]  /*4730*/  IMAD.WIDE R194, R225, 0x4, R186.reuse ;  /* 0x00000004e1c27825 */ /* 0x100fe200078e02ba */
[----:B---3--:R-:W-:Y:S01]  /*4740*/  LEA R201, R171, UR6, 0x2 ;  /* 0x00000006abc97c11 */ /* 0x008fe2000f8e10ff */
[----:B------:R-:W-:Y:S02]  /*4750*/  LDGSTS.E [R234+0xc000], desc[UR24][R198.64], P2 ;  /* 0x0c000000c6ea7fae */ /* 0x000fe40009121858 */
[--C-:B------:R-:W-:Y:S01]  /*4760*/  IMAD.WIDE R192, R223, 0x4, R186.reuse ;  /* 0x00000004dfc07825 */ /* 0x100fe200078e02ba */
[----:B--2---:R-:W-:Y:S01]  /*4770*/  LEA R203, R172, UR6, 0x2 ;  /* 0x00000006accb7c11 */ /* 0x004fe2000f8e10ff */
[----:B------:R2:W-:Y:S02]  /*4780*/  LDGSTS.E [R200+0xc000], desc[UR24][R196.64], P2 ;  /* 0x0c000000c4c87fae */ /* 0x0005e40009121858 */
[--C-:B------:R-:W-:Y:S01]  /*4790*/  IMAD.WIDE R190, R221, 0x4, R186.reuse ;  /* 0x00000004ddbe7825 */ /* 0x100fe200078e02ba */
[----:B-1----:R-:W-:Y:S01]  /*47a0*/  LEA R202, R173, UR6, 0x2 ;  /* 0x00000006adca7c11 */ /* 0x002fe2000f8e10ff */
[----:B------:R1:W-:Y:S02]  /*47b0*/  LDGSTS.E [R201+0xc000], desc[UR24][R194.64], P0 ;  /* 0x0c000000c2c97fae */ /* 0x0003e40008121858 */
[----:B------:R-:W-:-:S02]  /*47c0*/  IMAD.WIDE R188, R219, 0x4, R186 ;  /* 0x00000004dbbc7825 */ /* 0x000fc400078e02ba */
[----:B------:R1:W-:Y:S04]  /*47d0*/  LDGSTS.E [R203+0xc000], desc[UR24][R192.64], P0 ;  /* 0x0c000000c0cb7fae */ /* 0x0003e80008121858 */
[----:B------:R1:W-:Y:S04]  /*47e0*/  LDGSTS.E [R202+0xc000], desc[UR24][R190.64], P0 ;  /* 0x0c000000beca7fae */ /* 0x0003e80008121858 */
[----:B------:R1:W-:Y:S01]  /*47f0*/  LDGSTS.E [R236+0xc000], desc[UR24][R188.64], P0 ;  /* 0x0c000000bcec7fae */ /* 0x0003e20008121858 */
[----:B--2---:R-:W-:-:S03]  /*4800*/  LEA R196, P0, R175, R186, 0x2 ;  /* 0x000000baafc47211 */ /* 0x004fc600078010ff */
[----:B------:R-:W0:Y:S02]  /*4810*/  LDGDEPBAR ;  /* 0x00000000000079af */ /* 0x000e240000000000 */
[----:B------:R-:W-:Y:S01]  /*4820*/  IMAD.X R197, R187, 0x1, R232, P0 ;  /* 0x00000001bbc57824 */ /* 0x000fe200000e06e8 */
[----:B------:R-:W-:Y:S07]  /*4830*/  @P1 BRA `(.L_x_1) ;  /* 0xfffffff000101947 */ /* 0x000fee000383ffff */
.L_x_0:
[----:B------:R-:W-:Y:S02]  /*4840*/  WARPGROUP.DEPBAR.LE gsb0, 0x0 ;  /* 0x00008000000079c5 */ /* 0x000fe40000010000 */
[----:B------:R-:W-:-:S04]  /*4850*/  DEPBAR.LE SB0, 0x0 ;  /* 0x000080000000791a */ /* 0x000fc80000000000 */
[C---:B------:R-:W-:Y:S01]  /*4860*/  VIADD R3, R2.reuse, 0x400 ;  /* 0x0000040002037836 */ /* 0x040fe20000000000 */
[----:B------:R-:W-:Y:S01]  /*4870*/  F2FP.F16.F32.PACK_AB R173, R45, R44 ;  /* 0x0000002c2dad723e */ /* 0x000fe200000000ff */
[----:B------:R-:W-:Y:S01]  /*4880*/  IMAD.U32 R45, RZ, RZ, UR28 ;  /* 0x0000001cff2d7e24 */ /* 0x000fe2000f8e00ff */
[----:B------:R-:W-:Y:S02]  /*4890*/  F2FP.F16.F32.PACK_AB R89, R89, R88 ;  /* 0x000000585959723e */ /* 0x000fe400000000ff */
[----:B------:R-:W-:Y:S02]  /*48a0*/  SHF.R.U32.HI R3, RZ, 0x4, R3 ;  /* 0x00000004ff037819 */ /* 0x000fe40000011603 */
[----:B------:R-:W-:Y:S02]  /*48b0*/  F2FP.F16.F32.PACK_AB R37, R37, R36 ;  /* 0x000000242525723e */ /* 0x000fe400000000ff */
[----:B------:R-:W-:Y:S01]  /*48c0*/  LOP3.LUT R7, R3, 0x1f8, RZ, 0xc0, !PT ;  /* 0x000001f803077812 */ /* 0x000fe200078ec0ff */
[----:B------:R-:W-:Y:S01]  /*48d0*/  IMAD.IADD R5, R2, 0x1, R3 ;  /* 0x0000000102057824 */ /* 0x000fe200078e0203 */
[----:B------:R-:W-:-:S02]  /*48e0*/  F2FP.F16.F32.PACK_AB R91, R91, R90 ;  /* 0x0000005a5b5b723e */ /* 0x000fc400000000ff */
[----:B------:R-:W-:Y:S01]  /*48f0*/  F2FP.F16.F32.PACK_AB R93, R93, R92 ;  /* 0x0000005c5d5d723e */ /* 0x000fe200000000ff */
[C---:B------:R-:W-:Y:S01]  /*4900*/  IMAD.IADD R7, R2.reuse, 0x1, R7 ;  /* 0x0000000102077824 */ /* 0x040fe200078e0207 */
[----:B------:R-:W-:Y:S02]  /*4910*/  LEA.HI R2, R2, R2, RZ, 0x1c ;  /* 0x0000000202027211 */ /* 0x000fe400078fe0ff */
[----:B------:R-:W-:Y:S02]  /*4920*/  LEA R36, R5, UR17, 0x1 ;  /* 0x0000001105247c11 */ /* 0x000fe4000f8e08ff */
[----:B------:R-:W-:Y:S01]  /*4930*/  LEA R44, R2, UR17, 0x1 ;  /* 0x00000011022c7c11 */ /* 0x000fe2000f8e08ff */
[----:B------:R-:W-:Y:S01]  /*4940*/  BAR.SYNC.DEFER_BLOCKING 0x0 ;  /* 0x0000000000007b1d */ /* 0x000fe20000010000 */
[----:B------:R-:W-:Y:S02]  /*4950*/  F2FP.F16.F32.PACK_AB R95, R95, R94 ;  /* 0x0000005e5f5f723e */ /* 0x000fe400000000ff */
[----:B------:R-:W-:-:S02]  /*4960*/  F2FP.F16.F32.PACK_AB R97, R97, R96 ;  /* 0x000000606161723e */ /* 0x000fc400000000ff */
[----:B------:R-:W-:Y:S02]  /*4970*/  F2FP.F16.F32.PACK_AB R49, R49, R48 ;  /* 0x000000303131723e */ /* 0x000fe400000000ff */
[----:B------:R-:W-:Y:S02]  /*4980*/  F2FP.F16.F32.PACK_AB R99, R99, R98 ;  /* 0x000000626363723e */ /* 0x000fe400000000ff */
[----:B------:R-:W-:Y:S02]  /*4990*/  LEA R48, R7, UR17, 0x1 ;  /* 0x0000001107307c11 */ /* 0x000fe4000f8e08ff */
[----:B------:R-:W-:Y:S02]  /*49a0*/  F2FP.F16.F32.PACK_AB R101, R101, R100 ;  /* 0x000000646565723e */ /* 0x000fe400000000ff */
[----:B------:R-:W-:Y:S02]  /*49b0*/  F2FP.F16.F32.PACK_AB R103, R103, R102 ;  /* 0x000000666767723e */ /* 0x000fe400000000ff */
[----:B------:R-:W-:-:S02]  /*49c0*/  F2FP.F16.F32.PACK_AB R105, R105, R104 ;  /* 0x000000686969723e */ /* 0x000fc400000000ff */
[----:B------:R-:W-:Y:S02]  /*49d0*/  F2FP.F16.F32.PACK_AB R107, R107, R106 ;  /* 0x0000006a6b6b723e */ /* 0x000fe400000000ff */
[----:B------:R-:W-:Y:S02]  /*49e0*/  F2FP.F16.F32.PACK_AB R109, R109, R108 ;  /* 0x0000006c6d6d723e */ /* 0x000fe400000000ff */
[----:B------:R-:W-:Y:S02]  /*49f0*/  F2FP.F16.F32.PACK_AB R111, R111, R110 ;  /* 0x0000006e6f6f723e */ /* 0x000fe400000000ff */
[----:B------:R-:W-:Y:S01]  /*4a00*/  F2FP.F16.F32.PACK_AB R113, R113, R112 ;  /* 0x000000707171723e */ /* 0x000fe200000000ff */
[----:B------:R-:W-:Y:S01]  /*4a10*/  STS [R44], R89 ;  /* 0x000000592c007388 */ /* 0x000fe20000000800 */
[----:B------:R-:W-:Y:S02]  /*4a20*/  F2FP.F16.F32.PACK_AB R115, R115, R114 ;  /* 0x000000727373723e */ /* 0x000fe400000000ff */
[----:B------:R-:W-:Y:S01]  /*4a30*/  F2FP.F16.F32.PACK_AB R117, R117, R116 ;  /* 0x000000747575723e */ /* 0x000fe200000000ff */
[----:B------:R-:W-:Y:S01]  /*4a40*/  STS [R36+0x800], R91 ;  /* 0x0008005b24007388 */ /* 0x000fe20000000800 */
[----:B------:R-:W-:-:S02]  /*4a50*/  F2FP.F16.F32.PACK_AB R119, R119, R118 ;  /* 0x000000767777723e */ /* 0x000fc400000000ff */
[----:B------:R-:W-:Y:S01]  /*4a60*/  F2FP.F16.F32.PACK_AB R121, R121, R120 ;  /* 0x000000787979723e */ /* 0x000fe200000000ff */
[----:B------:R-:W-:Y:S01]  /*4a70*/  STS [R44+0x10], R93 ;  /* 0x0000105d2c007388 */ /* 0x000fe20000000800 */
[----:B------:R-:W-:Y:S02]  /*4a80*/  F2FP.F16.F32.PACK_AB R123, R123, R122 ;  /* 0x0000007a7b7b723e */ /* 0x000fe400000000ff */
[----:B------:R-:W-:Y:S01]  /*4a90*/  F2FP.F16.F32.PACK_AB R125, R125, R124 ;  /* 0x0000007c7d7d723e */ /* 0x000fe200000000ff */
[----:B------:R-:W-:Y:S01]  /*4aa0*/  STS [R36+0x810], R95 ;  /* 0x0008105f24007388 */ /* 0x000fe20000000800 */
        /* <DEDUP_REMOVED lines=19> */
[----:B------:R-:W-:Y:S01]  /*4be0*/  SHF.R.U32.HI R0, RZ, 0x4, R0 ;  /* 0x00000004ff007819 */ /* 0x000fe20000011600 */
[----:B------:R-:W-:Y:S01]  /*4bf0*/  STS [R44+0x50], R109 ;  /* 0x0000506d2c007388 */ /* 0x000fe20000000800 */
[----:B------:R-:W-:-:S02]  /*4c00*/  LOP3.LUT R45, R45, 0x78, R22, 0xf8, !PT ;  /* 0x000000782d2d7812 */ /* 0x000fc400078ef816 */
[----:B------:R-:W-:Y:S01]  /*4c10*/  SGXT.U32 R0, R0, 0x3 ;  /* 0x000000030000781a */ /* 0x000fe20000000000 */
[----:B------:R-:W-:Y:S01]  /*4c20*/  STS [R48+0x850], R111 ;  /* 0x0008506f30007388 */ /* 0x000fe20000000800 */
[----:B------:R-:W-:Y:S02]  /*4c30*/  F2FP.F16.F32.PACK_AB R51, R51, R50 ;  /* 0x000000323333723e */ /* 0x000fe400000000ff */
[----:B------:R-:W-:Y:S01]  /*4c40*/  LOP3.LUT R0, R0, UR5, RZ, 0xfc, !PT ;  /* 0x0000000500007c12 */ /* 0x000fe2000f8efcff */
[----:B------:R-:W-:Y:S01]  /*4c50*/  STS [R44+0x60], R113 ;  /* 0x000060712c007388 */ /* 0x000fe20000000800 */
[----:B------:R-:W-:Y:S02]  /*4c60*/  ISETP.GE.AND P0, PT, R45, UR23, PT ;  /* 0x000000172d007c0c */ /* 0x000fe4000bf06270 */
[----:B------:R-:W-:Y:S01]  /*4c70*/  LOP3.LUT R4, R0, 0x8, RZ, 0xfc, !PT ;  /* 0x0000000800047812 */ /* 0x000fe200078efcff */
[----:B------:R-:W-:Y:S01]  /*4c80*/  STS [R48+0x860], R115 ;  /* 0x0008607330007388 */ /* 0x000fe20000000800 */
[----:B------:R-:W-:-:S02]  /*4c90*/  LEA R50, R23, UR17, 0x1 ;  /* 0x0000001117327c11 */ /* 0x000fc4000f8e08ff */
[----:B------:R-:W-:Y:S01]  /*4ca0*/  LEA R152, R152, UR17, 0x1 ;  /* 0x0000001198987c11 */ /* 0x000fe2000f8e08ff */
[----:B------:R-:W-:Y:S01]  /*4cb0*/  STS [R44+0x70], R117 ;  /* 0x000070752c007388 */ /* 0x000fe20000000800 */
[----:B------:R-:W-:Y:S02]  /*4cc0*/  LEA R153, R153, UR17, 0x1 ;  /* 0x0000001199997c11 */ /* 0x000fe4000f8e08ff */
[----:B------:R-:W-:Y:S01]  /*4cd0*/  LEA R154, R154, UR17, 0x1 ;  /* 0x000000119a9a7c11 */ /* 0x000fe2000f8e08ff */
[----:B------:R-:W-:Y:S01]  /*4ce0*/  STS [R48+0x870], R119 ;  /* 0x0008707730007388 */ /* 0x000fe20000000800 */
[----:B------:R-:W-:Y:S02]  /*4cf0*/  LEA R155, R155, UR17, 0x1 ;  /* 0x000000119b9b7c11 */ /* 0x000fe4000f8e08ff */
[----:B------:R-:W-:Y:S01]  /*4d00*/  LEA R156, R156, UR17, 0x1 ;  /* 0x000000119c9c7c11 */ /* 0x000fe2000f8e08ff */
[----:B------:R-:W-:Y:S01]  /*4d10*/  STS [R44+0x80], R121 ;  /* 0x000080792c007388 */ /* 0x000fe20000000800 */
[----:B------:R-:W-:-:S02]  /*4d20*/  LEA R157, R157, UR17, 0x1 ;  /* 0x000000119d9d7c11 */ /* 0x000fc4000f8e08ff */
[----:B------:R-:W-:Y:S01]  /*4d30*/  LEA R158, R158, UR17, 0x1 ;  /* 0x000000119e9e7c11 */ /* 0x000fe2000f8e08ff */
        /* <DEDUP_REMOVED lines=10> */
[----:B------:R-:W-:Y:S02]  /*4de0*/  ISETP.LT.AND P5, PT, R4, UR22, !P0 ;  /* 0x0000001604007c0c */ /* 0x000fe4000c7a1270 */
[----:B------:R-:W-:Y:S01]  /*4df0*/  F2FP.F16.F32.PACK_AB R171, R39, R38 ;  /* 0x0000002627ab723e */ /* 0x000fe200000000ff */
[----:B------:R-:W-:Y:S01]  /*4e00*/  STS [R48+0x8a0], R131 ;  /* 0x0008a08330007388 */ /* 0x000fe20000000800 */
[----:B------:R-:W-:Y:S01]  /*4e10*/  F2FP.F16.F32.PACK_AB R41, R41, R40 ;  /* 0x000000282929723e */ /* 0x000fe200000000ff */
[----:B------:R-:W2:Y:S01]  /*4e20*/  LDC.64 R38, c[0x0][0x220] ;  /* 0x00008800ff267b82 */ /* 0x000ea20000000a00 */
        /* <DEDUP_REMOVED lines=14> */
[----:B------:R-:W-:Y:S01]  /*4f10*/  F2FP.F16.F32.PACK_AB R67, R67, R66 ;  /* 0x000000424343723e */ /* 0x000fe200000000ff */
[----:B------:R-:W3:Y:S01]  /*4f20*/  LDC R64, c[0x0][0x23c] ;  /* 0x00008f00ff407b82 */ /* 0x000ee20000000800 */
        /* <DEDUP_REMOVED lines=15> */
[C---:B------:R-:W-:Y:S01]  /*5020*/  LOP3.LUT R3, R0.reuse, 0x68, RZ, 0xfc, !PT ;  /* 0x0000006800037812 */ /* 0x040fe200078efcff */
[----:B------:R-:W-:Y:S01]  /*5030*/  BAR.SYNC.DEFER_BLOCKING 0x0 ;  /* 0x0000000000007b1d */ /* 0x000fe20000010000 */
[C---:B------:R-:W-:Y:S02]  /*5040*/  LOP3.LUT R2, R0.reuse, 0x70, RZ, 0xfc, !PT ;  /* 0x0000007000027812 */ /* 0x040fe400078efcff */
[----:B------:R-:W-:Y:S02]  /*5050*/  ISETP.LT.AND P2, PT, R3, UR22, !P0 ;  /* 0x0000001603007c0c */ /* 0x000fe4000c741270 */
[----:B------:R-:W-:Y:S02]  /*5060*/  LOP3.LUT R3, R0, 0x10, RZ, 0xfc, !PT ;  /* 0x0000001000037812 */ /* 0x000fe400078efcff */
[----:B------:R-:W-:Y:S02]  /*5070*/  ISETP.LT.AND P1, PT, R2, UR22, !P0 ;  /* 0x0000001602007c0c */ /* 0x000fe4000c721270 */
[----:B------:R-:W-:Y:S01]  /*5080*/  ISETP.LT.AND P6, PT, R3, UR22, !P0 ;  /* 0x0000001603007c0c */ /* 0x000fe2000c7c1270 */
[C---:B---3--:R-:W-:Y:S01]  /*5090*/  IMAD R3, R0.reuse, R64, RZ ;  /* 0x0000004000037224 */ /* 0x048fe200078e02ff */
[----:B------:R-:W-:-:S02]  /*50a0*/  LOP3.LUT R2, R0, 0x60, RZ, 0xfc, !PT ;  /* 0x0000006000027812 */ /* 0x000fc400078efcff */
[----:B------:R-:W-:Y:S02]  /*50b0*/  ISETP.LT.AND P4, PT, R0, UR22, !P0 ;  /* 0x0000001600007c0c */ /* 0x000fe4000c781270 */
[----:B------:R-:W-:Y:S02]  /*50c0*/  ISETP.LT.AND P3, PT, R2, UR22, !P0 ;  /* 0x0000001602007c0c */ /* 0x000fe4000c761270 */
[C---:B------:R-:W-:Y:S02]  /*50d0*/  LOP3.LUT R42, R0.reuse, 0x18, RZ, 0xfc, !PT ;  /* 0x00000018002a7812 */ /* 0x040fe400078efcff */
[----:B------:R-:W-:Y:S01]  /*50e0*/  LOP3.LUT R46, R0, 0x20, RZ, 0xfc, !PT ;  /* 0x00000020002e7812 */ /* 0x000fe200078efcff */
[----:B------:R-:W3:Y:S04]  /*50f0*/  LDS.128 R32, [R50] ;  /* 0x0000000032207984 */ /* 0x000ee80000000c00 */
[----:B------:R-:W4:Y:S04]  /*5100*/  LDS.128 R28, [R152+0x800] ;  /* 0x00080000981c7984 */ /* 0x000f280000000c00 */
[----:B------:R-:W5:Y:S04]  /*5110*/  LDS.128 R24, [R153+0x1000] ;  /* 0x0010000099187984 */ /* 0x000f680000000c00 */
[----:B------:R-:W1:Y:S04]  /*5120*/  LDS.128 R20, [R154+0x1800] ;  /* 0x001800009a147984 */ /* 0x000e680000000c00 */
[----:B------:R-:W1:Y:S04]  /*5130*/  LDS.128 R16, [R155+0x2000] ;  /* 0x002000009b107984 */ /* 0x000e680000000c00 */
[----:B------:R-:W1:Y:S04]  /*5140*/  LDS.128 R8, [R156+0x2800] ;  /* 0x002800009c087984 */ /* 0x000e680000000c00 */
[----:B------:R-:W1:Y:S04]  /*5150*/  LDS.128 R12, [R157+0x3000] ;  /* 0x003000009d0c7984 */ /* 0x000e680000000c00 */
[----:B------:R-:W1:Y:S01]  /*5160*/  LDS.128 R4, [R158+0x3800] ;  /* 0x003800009e047984 */ /* 0x000e620000000c00 */
[----:B------:R-:W-:Y:S06]  /*5170*/  BAR.SYNC.DEFER_BLOCKING 0x0 ;  /* 0x0000000000007b1d */ /* 0x000fec0000010000 */
[----:B------:R-:W-:Y:S04]  /*5180*/  STS [R44], R159 ;  /* 0x0000009f2c007388 */ /* 0x000fe80000000800 */
[----:B------:R-:W-:Y:S04]  /*5190*/  STS [R36+0x800], R161 ;  /* 0x000800a124007388 */ /* 0x000fe80000000800 */
[----:B------:R-:W-:Y:S04]  /*51a0*/  STS [R44+0x10], R163 ;  /* 0x000010a32c007388 */ /* 0x000fe80000000800 */
[----:B------:R-:W-:Y:S04]  /*51b0*/  STS [R36+0x810], R165 ;  /* 0x000810a524007388 */ /* 0x000fe80000000800 */
[----:B------:R-:W-:Y:S04]  /*51c0*/  STS [R44+0x20], R167 ;  /* 0x000020a72c007388 */ /* 0x000fe80000000800 */
[----:B------:R-:W-:Y:S04]  /*51d0*/  STS [R48+0x820], R169 ;  /* 0x000820a930007388 */ /* 0x000fe80000000800 */
[----:B------:R-:W-:Y:S04]  /*51e0*/  STS [R44+0x30], R37 ;  /* 0x000030252c007388 */ /* 0x000fe80000000800 */
[----:B------:R-:W-:Y:S04]  /*51f0*/  STS [R48+0x830], R171 ;  /* 0x000830ab30007388 */ /* 0x000fe80000000800 */
[----:B------:R1:W-:Y:S04]  /*5200*/  STS [R44+0x40], R41 ;  /* 0x000040292c007388 */ /* 0x0003e80000000800 */
[----:B------:R2:W-:Y:S04]  /*5210*/  STS [R48+0x840], R43 ;  /* 0x0008402b30007388 */ /* 0x0005e80000000800 */
[----:B------:R-:W-:Y:S01]  /*5220*/  STS [R44+0x50], R173 ;  /* 0x000050ad2c007388 */ /* 0x000fe20000000800 */
[----:B-1----:R-:W-:-:S03]  /*5230*/  IMAD R41, R64, 0x8, R3 ;  /* 0x0000000840297824 */ /* 0x002fc600078e0203 */
[----:B------:R1:W-:Y:S01]  /*5240*/  STS [R48+0x850], R47 ;  /* 0x0008502f30007388 */ /* 0x0003e20000000800 */
[----:B--2---:R-:W-:-:S03]  /*5250*/  IMAD.WIDE R2, R3, 0x2, R38 ;  /* 0x0000000203027825 */ /* 0x004fc600078e0226 */
[----:B------:R2:W-:Y:S01]  /*5260*/  STS [R44+0x60], R49 ;  /* 0x000060312c007388 */ /* 0x0005e20000000800 */
[C---:B------:R-:W-:Y:S02]  /*5270*/  IMAD R43, R64.reuse, 0x8, R41 ;  /* 0x00000008402b7824 */ /* 0x040fe400078e0229 */
[----:B------:R-:W-:Y:S01]  /*5280*/  IMAD.WIDE R36, R41, 0x2, R38 ;  /* 0x0000000229247825 */ /* 0x000fe200078e0226 */
[----:B------:R-:W-:Y:S03]  /*5290*/  STS [R48+0x860], R51 ;  /* 0x0008603330007388 */ /* 0x000fe60000000800 */
[----:B------:R-:W-:Y:S01]  /*52a0*/  IMAD.WIDE R40, R45, 0x2, R2 ;  /* 0x000000022d287825 */ /* 0x000fe200078e0202 */
[----:B------:R-:W-:Y:S03]  /*52b0*/  STS [R44+0x70], R53 ;  /* 0x000070352c007388 */ /* 0x000fe60000000800 */
[----:B------:R-:W-:Y:S01]  /*52c0*/  IMAD.WIDE R2, R43, 0x2, R38 ;  /* 0x000000022b027825 */ /* 0x000fe200078e0226 */
[----:B------:R-:W-:Y:S03]  /*52d0*/  STS [R48+0x870], R55 ;  /* 0x0008703730007388 */ /* 0x000fe60000000800 */
[----:B-1----:R-:W-:Y:S01]  /*52e0*/  IMAD R47, R64, 0x8, R43 ;  /* 0x00000008402f7824 */ /* 0x002fe200078e022b */
[----:B------:R-:W-:Y:S01]  /*52f0*/  STS [R44+0x80], R57 ;  /* 0x000080392c007388 */ /* 0x000fe20000000800 */
[----:B------:R-:W-:-:S03]  /*5300*/  IMAD.WIDE R36, R45, 0x2, R36 ;  /* 0x000000022d247825 */ /* 0x000fc600078e0224 */
[----:B------:R-:W-:Y:S01]  /*5310*/  STS [R48+0x880], R59 ;  /* 0x0008803b30007388 */ /* 0x000fe20000000800 */
[----:B--2---:R-:W-:-:S03]  /*5320*/  IMAD R49, R64, 0x8, R47 ;  /* 0x0000000840317824 */ /* 0x004fc600078e022f */
[----:B------:R-:W-:Y:S04]  /*5330*/  STS [R44+0x90], R61 ;  /* 0x0000903d2c007388 */ /* 0x000fe80000000800 */
        /* <DEDUP_REMOVED lines=12> */
[----:B------:R-:W-:Y:S01]  /*5400*/  STS [R48+0x8f0], R87 ;  /* 0x0008f05730007388 */ /* 0x000fe20000000800 */
[----:B------:R-:W-:Y:S01]  /*5410*/  BAR.SYNC.DEFER_BLOCKING 0x0 ;  /* 0x0000000000007b1d */ /* 0x000fe20000010000 */
[----:B-1----:R-:W-:-:S05]  /*5420*/  LOP3.LUT R44, R0, 0x38, RZ, 0xfc, !PT ;  /* 0x00000038002c7812 */ /* 0x002fca00078efcff */
[----:B---3--:R1:W-:Y:S01]  /*5430*/  @P4 STG.E.128 desc[UR24][R40.64], R32 ;  /* 0x0000002028004986 */ /* 0x0083e2000c101d18 */
[----:B------:R-:W-:Y:S01]  /*5440*/  ISETP.LT.AND P4, PT, R42, UR22, !P0 ;  /* 0x000000162a007c0c */ /* 0x000fe2000c781270 */
[----:B------:R-:W-:Y:S02]  /*5450*/  IMAD.WIDE R42, R45, 0x2, R2 ;  /* 0x000000022d2a7825 */ /* 0x000fe400078e0202 */
[----:B----4-:R2:W-:Y:S01]  /*5460*/  @P5 STG.E.128 desc[UR24][R36.64], R28 ;  /* 0x0000001c24005986 */ /* 0x0105e2000c101d18 */
[----:B------:R-:W-:Y:S01]  /*5470*/  ISETP.LT.AND P5, PT, R46, UR22, !P0 ;  /* 0x000000162e007c0c */ /* 0x000fe2000c7a1270 */
[----:B------:R-:W-:Y:S02]  /*5480*/  IMAD.WIDE R2, R47, 0x2, R38 ;  /* 0x000000022f027825 */ /* 0x000fe400078e0226 */
[----:B-----5:R3:W-:Y:S01]  /*5490*/  @P6 STG.E.128 desc[UR24][R42.64], R24 ;  /* 0x000000182a006986 */ /* 0x0207e2000c101d18 */
[----:B------:R-:W-:-:S03]  /*54a0*/  ISETP.LT.AND P6, PT, R44, UR22, !P0 ;  /* 0x000000162c007c0c */ /* 0x000fc6000c7c1270 */
[----:B------:R-:W-:Y:S04]  /*54b0*/  LDS.128 R40, [R152+0x800] ;  /* 0x0008000098287984 */ /* 0x000fe80000000c00 */
[----:B------:R-:W-:Y:S01]  /*54c0*/  LDS.128 R52, [R155+0x2000] ;  /* 0x002000009b347984 */ /* 0x000fe20000000c00 */
[----:B-1----:R-:W-:Y:S01]  /*54d0*/  IMAD.WIDE R34, R45, 0x2, R2 ;  /* 0x000000022d227825 */ /* 0x002fe200078e0202 */
[C---:B------:R-:W-:Y:S02]  /*54e0*/  LOP3.LUT R2, R0.reuse, 0x30, RZ, 0xfc, !PT ;  /* 0x0000003000027812 */ /* 0x040fe400078efcff */
[----:B------:R-:W-:Y:S01]  /*54f0*/  LDS.128 R56, [R156+0x2800] ;  /* 0x002800009c387984 */ /* 0x000fe20000000c00 */
[----:B------:R-:W-:Y:S01]  /*5500*/  IMAD.WIDE R32, R49, 0x2, R38 ;  /* 0x0000000231207825 */ /* 0x000fe200078e0226 */
[----:B--2---:R-:W-:-:S02]  /*5510*/  LOP3.LUT R28, R0, 0x28, RZ, 0xfc, !PT ;  /* 0x00000028001c7812 */ /* 0x004fc400078efcff */
[----:B------:R1:W-:Y:S01]  /*5520*/  @P4 STG.E.128 desc[UR24][R34.64], R20 ;  /* 0x0000001422004986 */ /* 0x0003e2000c101d18 */
[----:B------:R-:W-:Y:S01]  /*5530*/  ISETP.LT.AND P4, PT, R2, UR22, !P0 ;  /* 0x0000001602007c0c */ /* 0x000fe2000c781270 */
[----:B------:R-:W-:Y:S01]  /*5540*/  IMAD R3, R64, 0x8, R49 ;  /* 0x0000000840037824 */ /* 0x000fe200078e0231 */
[----:B---3--:R-:W-:Y:S01]  /*5550*/  LOP3.LUT R26, R0, 0x40, RZ, 0xfc, !PT ;  /* 0x00000040001a7812 */ /* 0x008fe200078efcff */
[----:B------:R-:W2:Y:S01]  /*5560*/  LDS.128 R48, [R50] ;  /* 0x0000000032307984 */ /* 0x000ea20000000c00 */
[----:B------:R-:W-:-:S03]  /*5570*/  IMAD.WIDE R32, R45, 0x2, R32 ;  /* 0x000000022d207825 */ /* 0x000fc600078e0220 */
[----:B------:R-:W-:Y:S01]  /*5580*/  LDS.128 R60, [R157+0x3000] ;  /* 0x003000009d3c7984 */ /* 0x000fe20000000c00 */
[----:B------:R-:W-:Y:S02]  /*5590*/  IMAD R29, R64, 0x8, R3 ;  /* 0x00000008401d7824 */ /* 0x000fe400078e0203 */
[--C-:B------:R-:W-:Y:S01]  /*55a0*/  IMAD.WIDE R2, R3, 0x2, R38.reuse ;  /* 0x0000000203027825 */ /* 0x100fe200078e0226 */
[----:B------:R3:W-:Y:S01]  /*55b0*/  @P5 STG.E.128 desc[UR24][R32.64], R16 ;  /* 0x0000001020005986 */ /* 0x0007e2000c101d18 */
[----:B------:R-:W-:Y:S02]  /*55c0*/  ISETP.LT.AND P5, PT, R28, UR22, !P0 ;  /* 0x000000161c007c0c */ /* 0x000fe4000c7a1270 */
[----:B------:R-:W-:Y:S01]  /*55d0*/  IMAD.WIDE R24, R29, 0x2, R38 ;  /* 0x000000021d187825 */ /* 0x000fe200078e0226 */
[----:B------:R-:W-:Y:S03]  /*55e0*/  LDS.128 R32, [R154+0x1800] ;  /* 0x001800009a207984 */ /* 0x000fe60000000c00 */
[----:B------:R-:W-:-:S02]  /*55f0*/  IMAD R29, R64, 0x8, R29 ;  /* 0x00000008401d7824 */ /* 0x000fc400078e021d */
[----:B-1----:R-:W-:-:S04]  /*5600*/  IMAD.WIDE R20, R45, 0x2, R2 ;  /* 0x000000022d147825 */ /* 0x002fc800078e0202 */
[----:B------:R-:W-:Y:S01]  /*5610*/  IMAD R23, R64, 0x8, R29 ;  /* 0x0000000840177824 */ /* 0x000fe200078e021d */
[----:B------:R1:W-:Y:S01]  /*5620*/  @P5 STG.E.128 desc[UR24][R20.64], R8 ;  /* 0x0000000814005986 */ /* 0x0003e2000c101d18 */
[----:B------:R-:W-:Y:S01]  /*5630*/  IMAD.WIDE R2, R29, 0x2, R38 ;  /* 0x000000021d027825 */ /* 0x000fe200078e0226 */
[----:B------:R-:W-:Y:S02]  /*5640*/  ISETP.LT.AND P5, PT, R26, UR22, !P0 ;  /* 0x000000161a007c0c */ /* 0x000fe4000c7a1270 */
[----:B------:R-:W4:Y:S01]  /*5650*/  LDS.128 R28, [R153+0x1000] ;  /* 0x00100000991c7984 */ /* 0x000f220000000c00 */
[----:B------:R-:W-:Y:S01]  /*5660*/  IMAD R27, R64, 0x8, R23 ;  /* 0x00000008401b7824 */ /* 0x000fe200078e0217 */
[C---:B---3--:R-:W-:Y:S01]  /*5670*/  LOP3.LUT R19, R0.reuse, 0x48, RZ, 0xfc, !PT ;  /* 0x0000004800137812 */ /* 0x048fe200078efcff */
[----:B------:R-:W-:Y:S01]  /*5680*/  IMAD.WIDE R16, R45, 0x2, R2 ;  /* 0x000000022d107825 */ /* 0x000fe200078e0202 */
[----:B------:R-:W-:-:S03]  /*5690*/  LOP3.LUT R18, R0, 0x58, RZ, 0xfc, !PT ;  /* 0x0000005800127812 */ /* 0x000fc600078efcff */
[----:B------:R-:W-:-:S04]  /*56a0*/  IMAD.WIDE R2, R23, 0x2, R38 ;  /* 0x0000000217027825 */ /* 0x000fc800078e0226 */
[----:B------:R-:W-:Y:S02]  /*56b0*/  IMAD R23, R64, 0x8, R27 ;  /* 0x0000000840177824 */ /* 0x000fe400078e021b */
[----:B------:R-:W-:Y:S01]  /*56c0*/  IMAD.WIDE R24, R45, 0x2, R24 ;  /* 0x000000022d187825 */ /* 0x000fe200078e0218 */
[C---:B-1----:R-:W-:Y:S02]  /*56d0*/  LOP3.LUT R8, R0.reuse, 0x50, RZ, 0xfc, !PT ;  /* 0x0000005000087812 */ /* 0x042fe400078efcff */
[----:B------:R-:W-:Y:S01]  /*56e0*/  LOP3.LUT R0, R0, 0x78, RZ, 0xfc, !PT ;  /* 0x0000007800007812 */ /* 0x000fe200078efcff */
[----:B------:R-:W-:Y:S01]  /*56f0*/  IMAD R9, R64, 0x8, R23 ;  /* 0x0000000840097824 */ /* 0x000fe200078e0217 */
[----:B------:R1:W-:Y:S01]  /*5700*/  @P4 STG.E.128 desc[UR24][R24.64], R12 ;  /* 0x0000000c18004986 */ /* 0x0003e2000c101d18 */
[----:B------:R-:W-:Y:S02]  /*5710*/  ISETP.LT.AND P4, PT, R18, UR22, !P0 ;  /* 0x0000001612007c0c */ /* 0x000fe4000c781270 */
[----:B------:R-:W-:Y:S01]  /*5720*/  IMAD R11, R64, 0x8, R9 ;  /* 0x00000008400b7824 */ /* 0x000fe200078e0209 */
[----:B------:R3:W-:Y:S01]  /*5730*/  @P6 STG.E.128 desc[UR24][R16.64], R4 ;  /* 0x0000000410006986 */ /* 0x0007e2000c101d18 */
[----:B------:R-:W-:-:S02]  /*5740*/  ISETP.LT.AND P6, PT, R19, UR22, !P0 ;  /* 0x0000001613007c0c */ /* 0x000fc4000c7c1270 */
[----:B------:R-:W-:Y:S02]  /*5750*/  IMAD R19, R64, 0x8, R11 ;  /* 0x0000000840137824 */ /* 0x000fe400078e020b */
[----:B-1----:R-:W-:-:S04]  /*5760*/  IMAD.WIDE R12, R45, 0x2, R2 ;  /* 0x000000022d0c7825 */ /* 0x002fc800078e0202 */
[----:B------:R-:W-:Y:S01]  /*5770*/  IMAD.WIDE R2, R27, 0x2, R38 ;  /* 0x000000021b027825 */ /* 0x000fe200078e0226 */
[----:B--2---:R1:W-:Y:S01]  /*5780*/  @P5 STG.E.128 desc[UR24][R12.64], R48 ;  /* 0x000000300c005986 */ /* 0x0043e2000c101d18 */
[----:B------:R-:W-:Y:S02]  /*5790*/  ISETP.LT.AND P5, PT, R8, UR22, !P0 ;  /* 0x0000001608007c0c */ /* 0x000fe4000c7a1270 */
[----:B---3--:R-:W-:Y:S01]  /*57a0*/  IMAD R17, R64, 0x8, R19 ;  /* 0x0000000840117824 */ /* 0x008fe200078e0213 */
[----:B------:R-:W-:Y:S01]  /*57b0*/  ISETP.LT.AND P0, PT, R0, UR22, !P0 ;  /* 0x0000001600007c0c */ /* 0x000fe2000c701270 */
[----:B------:R-:W-:-:S04]  /*57c0*/  IMAD.WIDE R14, R45, 0x2, R2 ;  /* 0x000000022d0e7825 */ /* 0x000fc800078e0202 */
[--C-:B------:R-:W-:Y:S01]  /*57d0*/  IMAD.WIDE R2, R23, 0x2, R38.reuse ;  /* 0x0000000217027825 */ /* 0x100fe200078e0226 */
[----:B------:R1:W-:Y:S03]  /*57e0*/  @P6 STG.E.128 desc[UR24][R14.64], R40 ;  /* 0x000000280e006986 */ /* 0x0003e6000c101d18 */
[----:B------:R-:W-:-:S04]  /*57f0*/  IMAD.WIDE R4, R9, 0x2, R38 ;  /* 0x0000000209047825 */ /* 0x000fc800078e0226 */
[----:B------:R-:W-:-:S04]  /*5800*/  IMAD.WIDE R6, R11, 0x2, R38 ;  /* 0x000000020b067825 */ /* 0x000fc800078e0226 */
[----:B------:R-:W-:-:S04]  /*5810*/  IMAD.WIDE R8, R19, 0x2, R38 ;  /* 0x0000000213087825 */ /* 0x000fc800078e0226 */
[----:B------:R-:W-:-:S04]  /*5820*/  IMAD.WIDE R10, R17, 0x2, R38 ;  /* 0x00000002110a7825 */ /* 0x000fc800078e0226 */
[----:B------:R-:W-:-:S04]  /*5830*/  IMAD.WIDE R2, R45, 0x2, R2 ;  /* 0x000000022d027825 */ /* 0x000fc800078e0202 */
[C---:B------:R-:W-:Y:S01]  /*5840*/  IMAD.WIDE R4, R45.reuse, 0x2, R4 ;  /* 0x000000022d047825 */ /* 0x040fe200078e0204 */
[----:B----4-:R1:W-:Y:S03]  /*5850*/  @P5 STG.E.128 desc[UR24][R2.64], R28 ;  /* 0x0000001c02005986 */ /* 0x0103e6000c101d18 */
[C---:B------:R-:W-:Y:S01]  /*5860*/  IMAD.WIDE R6, R45.reuse, 0x2, R6 ;  /* 0x000000022d067825 */ /* 0x040fe200078e0206 */
[----:B------:R1:W-:Y:S03]  /*5870*/  @P4 STG.E.128 desc[UR24][R4.64], R32 ;  /* 0x0000002004004986 */ /* 0x0003e6000c101d18 */
[C---:B------:R-:W-:Y:S01]  /*5880*/  IMAD.WIDE R8, R45.reuse, 0x2, R8 ;  /* 0x000000022d087825 */ /* 0x040fe200078e0208 */
[----:B------:R1:W-:Y:S03]  /*5890*/  @P3 STG.E.128 desc[UR24][R6.64], R52 ;  /* 0x0000003406003986 */ /* 0x0003e6000c101d18 */
[----:B------:R-:W-:Y:S01]  /*58a0*/  IMAD.WIDE R10, R45, 0x2, R10 ;  /* 0x000000022d0a7825 */ /* 0x000fe200078e020a */
[----:B------:R1:W-:Y:S04]  /*58b0*/  @P2 STG.E.128 desc[UR24][R8.64], R56 ;  /* 0x0000003808002986 */ /* 0x0003e8000c101d18 */
[----:B------:R1:W-:Y:S01]  /*58c0*/  @P1 STG.E.128 desc[UR24][R10.64], R60 ;  /* 0x0000003c0a001986 */ /* 0x0003e2000c101d18 */
[----:B------:R-:W-:Y:S05]  /*58d0*/  @!P0 EXIT ;  /* 0x000000000000894d */ /* 0x000fea0003800000 */
[----:B------:R-:W2:Y:S01]  /*58e0*/  LDS.128 R156, [R158+0x3800] ;  /* 0x003800009e9c7984 */ /* 0x000ea20000000c00 */
[----:B-1----:R-:W-:-:S04]  /*58f0*/  IMAD R3, R64, 0x8, R17 ;  /* 0x0000000840037824 */ /* 0x002fc800078e0211 */
[----:B------:R-:W-:-:S04]  /*5900*/  IMAD.WIDE R2, R3, 0x2, R38 ;  /* 0x0000000203027825 */ /* 0x000fc800078e0226 */
[----:B------:R-:W-:-:S05]  /*5910*/  IMAD.WIDE R2, R45, 0x2, R2 ;  /* 0x000000022d027825 */ /* 0x000fca00078e0202 */
[----:B--2---:R-:W-:Y:S01]  /*5920*/  STG.E.128 desc[UR24][R2.64], R156 ;  /* 0x0000009c02007986 */ /* 0x004fe2000c101d18 */
[----:B------:R-:W-:Y:S05]  /*5930*/  EXIT ;  /* 0x000000000000794d */ /* 0x000fea0003800000 */
.L_x_2:
[----:B------:R-:W-:-:S00]  /*5940*/  BRA `(.L_x_2) ;  /* 0xfffffffc00fc7947 */ /* 0x000fc0000383ffff */
[----:B------:R-:W-:-:S00]  /*5950*/  NOP ;  /* 0x0000000000007918 */ /* 0x000fc00000000000 */
        /* <DEDUP_REMOVED lines=10> */
.L_x_3:


//--------------------- .nv.shared.matmul_kernel  --------------------------
	.section	.nv.shared.matmul_kernel,"aw",@nobits
	.sectionflags	@""
	.align	16
	.zero		1024


//--------------------- .nv.shared.reserved.0     --------------------------
	.section	.nv.shared.reserved.0,"aw",@nobits
	.weak		__nv_reservedSMEM_offset_0_alias
	.size		__nv_reservedSMEM_offset_0_alias, 0, 0
	.other		__nv_reservedSMEM_offset_0_alias,@"STO_CUDA_RESERVED_SHARED STV_DEFAULT"
__nv_reservedSMEM_offset_0_alias:
	.zero		0


//--------------------- .nv.constant0.matmul_kernel --------------------------
	.section	.nv.constant0.matmul_kernel,"a",@progbits
	.sectionflags	@""
	.align	4
.nv.constant0.matmul_kernel:
	.zero		584


//--------------------- SYMBOLS --------------------------

	.type		.nv.reservedSmem.offset0,@object
	.size		.nv.reservedSmem.offset0,0x4
